//
// Generated by NVIDIA NVVM Compiler
//
// Compiler Build ID: CL-36424714
// Cuda compilation tools, release 13.0, V13.0.88
// Based on NVVM 20.0.0
//

.version 9.0
.target sm_100
.address_size 64

	// .globl	_Z24cuda_rk4_mid_step_kerneljdPKdS0_Pd

.visible .entry _Z24cuda_rk4_mid_step_kerneljdPKdS0_Pd(
	.param .u32 _Z24cuda_rk4_mid_step_kerneljdPKdS0_Pd_param_0,
	.param .f64 _Z24cuda_rk4_mid_step_kerneljdPKdS0_Pd_param_1,
	.param .u64 .ptr .align 1 _Z24cuda_rk4_mid_step_kerneljdPKdS0_Pd_param_2,
	.param .u64 .ptr .align 1 _Z24cuda_rk4_mid_step_kerneljdPKdS0_Pd_param_3,
	.param .u64 .ptr .align 1 _Z24cuda_rk4_mid_step_kerneljdPKdS0_Pd_param_4
)
{
	.reg .pred 	%p<2>;
	.reg .b32 	%r<6>;
	.reg .b64 	%rd<11>;
	.reg .b64 	%fd<5>;

	ld.param.u32 	%r2, [_Z24cuda_rk4_mid_step_kerneljdPKdS0_Pd_param_0];
	ld.param.f64 	%fd1, [_Z24cuda_rk4_mid_step_kerneljdPKdS0_Pd_param_1];
	ld.param.u64 	%rd1, [_Z24cuda_rk4_mid_step_kerneljdPKdS0_Pd_param_2];
	ld.param.u64 	%rd2, [_Z24cuda_rk4_mid_step_kerneljdPKdS0_Pd_param_3];
	ld.param.u64 	%rd3, [_Z24cuda_rk4_mid_step_kerneljdPKdS0_Pd_param_4];
	mov.u32 	%r3, %ctaid.x;
	mov.u32 	%r4, %ntid.x;
	mov.u32 	%r5, %tid.x;
	mad.lo.s32 	%r1, %r3, %r4, %r5;
	setp.ge.u32 	%p1, %r1, %r2;
	@%p1 bra 	$L__BB0_2;
	cvta.to.global.u64 	%rd4, %rd1;
	cvta.to.global.u64 	%rd5, %rd2;
	cvta.to.global.u64 	%rd6, %rd3;
	mul.wide.u32 	%rd7, %r1, 8;
	add.s64 	%rd8, %rd4, %rd7;
	ld.global.f64 	%fd2, [%rd8];
	add.s64 	%rd9, %rd5, %rd7;
	ld.global.f64 	%fd3, [%rd9];
	fma.rn.f64 	%fd4, %fd1, %fd3, %fd2;
	add.s64 	%rd10, %rd6, %rd7;
	st.global.f64 	[%rd10], %fd4;
$L__BB0_2:
	ret;

}
	// .globl	_Z27cuda_rk4_combination_kernelPdPKdS1_S1_S1_S1_dj
.visible .entry _Z27cuda_rk4_combination_kernelPdPKdS1_S1_S1_S1_dj(
	.param .u64 .ptr .align 1 _Z27cuda_rk4_combination_kernelPdPKdS1_S1_S1_S1_dj_param_0,
	.param .u64 .ptr .align 1 _Z27cuda_rk4_combination_kernelPdPKdS1_S1_S1_S1_dj_param_1,
	.param .u64 .ptr .align 1 _Z27cuda_rk4_combination_kernelPdPKdS1_S1_S1_S1_dj_param_2,
	.param .u64 .ptr .align 1 _Z27cuda_rk4_combination_kernelPdPKdS1_S1_S1_S1_dj_param_3,
	.param .u64 .ptr .align 1 _Z27cuda_rk4_combination_kernelPdPKdS1_S1_S1_S1_dj_param_4,
	.param .u64 .ptr .align 1 _Z27cuda_rk4_combination_kernelPdPKdS1_S1_S1_S1_dj_param_5,
	.param .f64 _Z27cuda_rk4_combination_kernelPdPKdS1_S1_S1_S1_dj_param_6,
	.param .u32 _Z27cuda_rk4_combination_kernelPdPKdS1_S1_S1_S1_dj_param_7
)
{
	.reg .pred 	%p<2>;
	.reg .b32 	%r<6>;
	.reg .b64 	%rd<20>;
	.reg .b64 	%fd<13>;

	ld.param.u64 	%rd1, [_Z27cuda_rk4_combination_kernelPdPKdS1_S1_S1_S1_dj_param_0];
	ld.param.u64 	%rd2, [_Z27cuda_rk4_combination_kernelPdPKdS1_S1_S1_S1_dj_param_1];
	ld.param.u64 	%rd3, [_Z27cuda_rk4_combination_kernelPdPKdS1_S1_S1_S1_dj_param_2];
	ld.param.u64 	%rd4, [_Z27cuda_rk4_combination_kernelPdPKdS1_S1_S1_S1_dj_param_3];
	ld.param.u64 	%rd5, [_Z27cuda_rk4_combination_kernelPdPKdS1_S1_S1_S1_dj_param_4];
	ld.param.u64 	%rd6, [_Z27cuda_rk4_combination_kernelPdPKdS1_S1_S1_S1_dj_param_5];
	ld.param.f64 	%fd1, [_Z27cuda_rk4_combination_kernelPdPKdS1_S1_S1_S1_dj_param_6];
	ld.param.u32 	%r2, [_Z27cuda_rk4_combination_kernelPdPKdS1_S1_S1_S1_dj_param_7];
	mov.u32 	%r3, %ctaid.x;
	mov.u32 	%r4, %ntid.x;
	mov.u32 	%r5, %tid.x;
	mad.lo.s32 	%r1, %r3, %r4, %r5;
	setp.ge.u32 	%p1, %r1, %r2;
	@%p1 bra 	$L__BB1_2;
	cvta.to.global.u64 	%rd7, %rd2;
	cvta.to.global.u64 	%rd8, %rd3;
	cvta.to.global.u64 	%rd9, %rd4;
	cvta.to.global.u64 	%rd10, %rd5;
	cvta.to.global.u64 	%rd11, %rd6;
	cvta.to.global.u64 	%rd12, %rd1;
	mul.wide.u32 	%rd13, %r1, 8;
	add.s64 	%rd14, %rd7, %rd13;
	ld.global.f64 	%fd2, [%rd14];
	add.s64 	%rd15, %rd8, %rd13;
	ld.global.f64 	%fd3, [%rd15];
	add.s64 	%rd16, %rd9, %rd13;
	ld.global.f64 	%fd4, [%rd16];
	fma.rn.f64 	%fd5, %fd4, 0d4000000000000000, %fd3;
	add.s64 	%rd17, %rd10, %rd13;
	ld.global.f64 	%fd6, [%rd17];
	fma.rn.f64 	%fd7, %fd6, 0d4000000000000000, %fd5;
	add.s64 	%rd18, %rd11, %rd13;
	ld.global.f64 	%fd8, [%rd18];
	add.f64 	%fd9, %fd8, %fd7;
	mul.f64 	%fd10, %fd1, %fd9;
	div.rn.f64 	%fd11, %fd10, 0d4018000000000000;
	add.f64 	%fd12, %fd2, %fd11;
	add.s64 	%rd19, %rd12, %rd13;
	st.global.f64 	[%rd19], %fd12;
$L__BB1_2:
	ret;

}
	// .globl	_Z30cuda_spin_normalisation_kernelPdPKdS1_S1_S1_S1_dj
.visible .entry _Z30cuda_spin_normalisation_kernelPdPKdS1_S1_S1_S1_dj(
	.param .u64 .ptr .align 1 _Z30cuda_spin_normalisation_kernelPdPKdS1_S1_S1_S1_dj_param_0,
	.param .u64 .ptr .align 1 _Z30cuda_spin_normalisation_kernelPdPKdS1_S1_S1_S1_dj_param_1,
	.param .u64 .ptr .align 1 _Z30cuda_spin_normalisation_kernelPdPKdS1_S1_S1_S1_dj_param_2,
	.param .u64 .ptr .align 1 _Z30cuda_spin_normalisation_kernelPdPKdS1_S1_S1_S1_dj_param_3,
	.param .u64 .ptr .align 1 _Z30cuda_spin_normalisation_kernelPdPKdS1_S1_S1_S1_dj_param_4,
	.param .u64 .ptr .align 1 _Z30cuda_spin_normalisation_kernelPdPKdS1_S1_S1_S1_dj_param_5,
	.param .f64 _Z30cuda_spin_normalisation_kernelPdPKdS1_S1_S1_S1_dj_param_6,
	.param .u32 _Z30cuda_spin_normalisation_kernelPdPKdS1_S1_S1_S1_dj_param_7
)
{
	.reg .pred 	%p<2>;
	.reg .b32 	%r<9>;
	.reg .b64 	%rd<38>;
	.reg .b64 	%fd<43>;

	ld.param.u64 	%rd4, [_Z30cuda_spin_normalisation_kernelPdPKdS1_S1_S1_S1_dj_param_3];
	ld.param.u64 	%rd5, [_Z30cuda_spin_normalisation_kernelPdPKdS1_S1_S1_S1_dj_param_4];
	ld.param.u32 	%r2, [_Z30cuda_spin_normalisation_kernelPdPKdS1_S1_S1_S1_dj_param_7];
	mov.u32 	%r3, %ctaid.x;
	mov.u32 	%r4, %ntid.x;
	mov.u32 	%r5, %tid.x;
	mad.lo.s32 	%r1, %r3, %r4, %r5;
	setp.ge.u32 	%p1, %r1, %r2;
	@%p1 bra 	$L__BB2_2;
	ld.param.f64 	%fd42, [_Z30cuda_spin_normalisation_kernelPdPKdS1_S1_S1_S1_dj_param_6];
	ld.param.u64 	%rd37, [_Z30cuda_spin_normalisation_kernelPdPKdS1_S1_S1_S1_dj_param_5];
	ld.param.u64 	%rd36, [_Z30cuda_spin_normalisation_kernelPdPKdS1_S1_S1_S1_dj_param_2];
	ld.param.u64 	%rd35, [_Z30cuda_spin_normalisation_kernelPdPKdS1_S1_S1_S1_dj_param_1];
	ld.param.u64 	%rd34, [_Z30cuda_spin_normalisation_kernelPdPKdS1_S1_S1_S1_dj_param_0];
	cvta.to.global.u64 	%rd7, %rd34;
	cvta.to.global.u64 	%rd8, %rd35;
	cvta.to.global.u64 	%rd9, %rd36;
	cvta.to.global.u64 	%rd10, %rd4;
	cvta.to.global.u64 	%rd11, %rd5;
	cvta.to.global.u64 	%rd12, %rd37;
	mul.lo.s32 	%r6, %r1, 3;
	mul.wide.u32 	%rd13, %r6, 8;
	add.s64 	%rd14, %rd8, %rd13;
	ld.global.f64 	%fd2, [%rd14];
	add.s64 	%rd15, %rd9, %rd13;
	ld.global.f64 	%fd3, [%rd15];
	add.s64 	%rd16, %rd10, %rd13;
	ld.global.f64 	%fd4, [%rd16];
	fma.rn.f64 	%fd5, %fd4, 0d4000000000000000, %fd3;
	add.s64 	%rd17, %rd11, %rd13;
	ld.global.f64 	%fd6, [%rd17];
	fma.rn.f64 	%fd7, %fd6, 0d4000000000000000, %fd5;
	add.s64 	%rd18, %rd12, %rd13;
	ld.global.f64 	%fd8, [%rd18];
	add.f64 	%fd9, %fd8, %fd7;
	mul.f64 	%fd10, %fd42, %fd9;
	div.rn.f64 	%fd11, %fd10, 0d4018000000000000;
	add.f64 	%fd12, %fd2, %fd11;
	add.s32 	%r7, %r6, 1;
	mul.wide.u32 	%rd19, %r7, 8;
	add.s64 	%rd20, %rd8, %rd19;
	ld.global.f64 	%fd13, [%rd20];
	add.s64 	%rd21, %rd9, %rd19;
	ld.global.f64 	%fd14, [%rd21];
	add.s64 	%rd22, %rd10, %rd19;
	ld.global.f64 	%fd15, [%rd22];
	fma.rn.f64 	%fd16, %fd15, 0d4000000000000000, %fd14;
	add.s64 	%rd23, %rd11, %rd19;
	ld.global.f64 	%fd17, [%rd23];
	fma.rn.f64 	%fd18, %fd17, 0d4000000000000000, %fd16;
	add.s64 	%rd24, %rd12, %rd19;
	ld.global.f64 	%fd19, [%rd24];
	add.f64 	%fd20, %fd19, %fd18;
	mul.f64 	%fd21, %fd42, %fd20;
	div.rn.f64 	%fd22, %fd21, 0d4018000000000000;
	add.f64 	%fd23, %fd13, %fd22;
	add.s32 	%r8, %r6, 2;
	mul.wide.u32 	%rd25, %r8, 8;
	add.s64 	%rd26, %rd8, %rd25;
	ld.global.f64 	%fd24, [%rd26];
	add.s64 	%rd27, %rd9, %rd25;
	ld.global.f64 	%fd25, [%rd27];
	add.s64 	%rd28, %rd10, %rd25;
	ld.global.f64 	%fd26, [%rd28];
	fma.rn.f64 	%fd27, %fd26, 0d4000000000000000, %fd25;
	add.s64 	%rd29, %rd11, %rd25;
	ld.global.f64 	%fd28, [%rd29];
	fma.rn.f64 	%fd29, %fd28, 0d4000000000000000, %fd27;
	add.s64 	%rd30, %rd12, %rd25;
	ld.global.f64 	%fd30, [%rd30];
	add.f64 	%fd31, %fd30, %fd29;
	mul.f64 	%fd32, %fd42, %fd31;
	div.rn.f64 	%fd33, %fd32, 0d4018000000000000;
	add.f64 	%fd34, %fd24, %fd33;
	mul.f64 	%fd35, %fd23, %fd23;
	fma.rn.f64 	%fd36, %fd12, %fd12, %fd35;
	fma.rn.f64 	%fd37, %fd34, %fd34, %fd36;
	rsqrt.approx.f64 	%fd38, %fd37;
	mul.f64 	%fd39, %fd38, %fd12;
	add.s64 	%rd31, %rd7, %rd13;
	st.global.f64 	[%rd31], %fd39;
	mul.f64 	%fd40, %fd38, %fd23;
	add.s64 	%rd32, %rd7, %rd19;
	st.global.f64 	[%rd32], %fd40;
	mul.f64 	%fd41, %fd38, %fd34;
	add.s64 	%rd33, %rd7, %rd25;
	st.global.f64 	[%rd33], %fd41;
$L__BB2_2:
	ret;

}


// ===== COMPILED SASS (sm_100) =====

	.target	sm_100

	.elftype	@"ET_EXEC"


//--------------------- .note.nv.tkinfo           --------------------------
	.section	.note.nv.tkinfo,"",@"SHT_NOTE"
	.sectionflags	@"SHF_NOTE_NV_TKINFO"
	.tkinfo
        /*0018*/ 	.word	0x00000002
        /*0030*/ 	.string	""
        /*0030*/ 	.string	"ptxas"
        /*0030*/ 	.string	"Cuda compilation tools, release 13.0, V13.0.88"
        /*0030*/ 	.string	"Build cuda_13.0.r13.0/compiler.36424714_0"
        /*0030*/ 	.string	"-arch sm_100 -m 64 "



//--------------------- .note.nv.cuinfo           --------------------------
	.section	.note.nv.cuinfo,"",@"SHT_NOTE"
	.sectionflags	@"SHF_NOTE_NV_CUINFO"
        /*0018*/ 	.short	0x0002
        /*001a*/ 	.short	0x0064
        /*001c*/ 	.short	0x0082
	.zero		2


//--------------------- .nv.info                  --------------------------
	.section	.nv.info,"",@"SHT_CUDA_INFO"
	.align	4


	//----- nvinfo : EIATTR_REGCOUNT
	.align		4
        /*0000*/ 	.byte	0x04, 0x2f
        /*0002*/ 	.short	(.L_1 - .L_0)
	.align		4
.L_0:
        /*0004*/ 	.word	index@(_Z24cuda_rk4_mid_step_kerneljdPKdS0_Pd)
        /*0008*/ 	.word	0x0000000e


	//----- nvinfo : EIATTR_FRAME_SIZE
	.align		4
.L_1:
        /*000c*/ 	.byte	0x04, 0x11
        /*000e*/ 	.short	(.L_3 - .L_2)
	.align		4
.L_2:
        /*0010*/ 	.word	index@(_Z24cuda_rk4_mid_step_kerneljdPKdS0_Pd)
        /*0014*/ 	.word	0x00000000


	//----- nvinfo : EIATTR_REGCOUNT
	.align		4
.L_3:
        /*0018*/ 	.byte	0x04, 0x2f
        /*001a*/ 	.short	(.L_5 - .L_4)
	.align		4
.L_4:
        /*001c*/ 	.word	index@(_Z27cuda_rk4_combination_kernelPdPKdS1_S1_S1_S1_dj)
        /*0020*/ 	.word	0x00000019


	//----- nvinfo : EIATTR_FRAME_SIZE
	.align		4
.L_5:
        /*0024*/ 	.byte	0x04, 0x11
        /*0026*/ 	.short	(.L_7 - .L_6)
	.align		4
.L_6:
        /*0028*/ 	.word	index@($__internal_2_$__cuda_sm20_div_rn_f64_full)
        /*002c*/ 	.word	0x00000000


	//----- nvinfo : EIATTR_FRAME_SIZE
	.align		4
.L_7:
        /*0030*/ 	.byte	0x04, 0x11
        /*0032*/ 	.short	(.L_9 - .L_8)
	.align		4
.L_8:
        /*0034*/ 	.word	index@(_Z27cuda_rk4_combination_kernelPdPKdS1_S1_S1_S1_dj)
        /*0038*/ 	.word	0x00000000


	//----- nvinfo : EIATTR_REGCOUNT
	.align		4
.L_9:
        /*003c*/ 	.byte	0x04, 0x2f
        /*003e*/ 	.short	(.L_11 - .L_10)
	.align		4
.L_10:
        /*0040*/ 	.word	index@(_Z30cuda_spin_normalisation_kernelPdPKdS1_S1_S1_S1_dj)
        /*0044*/ 	.word	0x00000022


	//----- nvinfo : EIATTR_FRAME_SIZE
	.align		4
.L_11:
        /*0048*/ 	.byte	0x04, 0x11
        /*004a*/ 	.short	(.L_13 - .L_12)
	.align		4
.L_12:
        /*004c*/ 	.word	index@($__internal_1_$__cuda_sm20_drsqrt_f64_slowpath_v2)
        /*0050*/ 	.word	0x00000000


	//----- nvinfo : EIATTR_FRAME_SIZE
	.align		4
.L_13:
        /*0054*/ 	.byte	0x04, 0x11
        /*0056*/ 	.short	(.L_15 - .L_14)
	.align		4
.L_14:
        /*0058*/ 	.word	index@($__internal_0_$__cuda_sm20_div_rn_f64_full)
        /*005c*/ 	.word	0x00000000


	//----- nvinfo : EIATTR_FRAME_SIZE
	.align		4
.L_15:
        /*0060*/ 	.byte	0x04, 0x11
        /*0062*/ 	.short	(.L_17 - .L_16)
	.align		4
.L_16:
        /*0064*/ 	.word	index@(_Z30cuda_spin_normalisation_kernelPdPKdS1_S1_S1_S1_dj)
        /*0068*/ 	.word	0x00000000


	//----- nvinfo : EIATTR_MIN_STACK_SIZE
	.align		4
.L_17:
        /*006c*/ 	.byte	0x04, 0x12
        /*006e*/ 	.short	(.L_19 - .L_18)
	.align		4
.L_18:
        /*0070*/ 	.word	index@(_Z30cuda_spin_normalisation_kernelPdPKdS1_S1_S1_S1_dj)
        /*0074*/ 	.word	0x00000000


	//----- nvinfo : EIATTR_MIN_STACK_SIZE
	.align		4
.L_19:
        /*0078*/ 	.byte	0x04, 0x12
        /*007a*/ 	.short	(.L_21 - .L_20)
	.align		4
.L_20:
        /*007c*/ 	.word	index@(_Z27cuda_rk4_combination_kernelPdPKdS1_S1_S1_S1_dj)
        /*0080*/ 	.word	0x00000000


	//----- nvinfo : EIATTR_MIN_STACK_SIZE
	.align		4
.L_21:
        /*0084*/ 	.byte	0x04, 0x12
        /*0086*/ 	.short	(.L_23 - .L_22)
	.align		4
.L_22:
        /*0088*/ 	.word	index@(_Z24cuda_rk4_mid_step_kerneljdPKdS0_Pd)
        /*008c*/ 	.word	0x00000000
.L_23:


//--------------------- .nv.compat                --------------------------
	.section	.nv.compat,"",@"SHT_CUDA_COMPAT_INFO"
	.align	4
        /*0000*/ 	.byte	0x02, 0x09, 0x00, 0x00, 0x02, 0x02, 0x01, 0x00, 0x02, 0x05, 0x05, 0x00, 0x03, 0x07, 0x01, 0x01
        /*0010*/ 	.byte	0x02, 0x03, 0x00, 0x00, 0x02, 0x06, 0x01, 0x00, 0x04, 0x0b, 0x08, 0x00, 0x01, 0x00, 0x00, 0x00
        /*0020*/ 	.byte	0x00, 0x00, 0x00, 0x00


//--------------------- .nv.info._Z30cuda_spin_normalisation_kernelPdPKdS1_S1_S1_S1_dj --------------------------
	.section	.nv.info._Z30cuda_spin_normalisation_kernelPdPKdS1_S1_S1_S1_dj,"",@"SHT_CUDA_INFO"
	.sectionflags	@""
	.align	4


	//----- nvinfo : EIATTR_CUDA_API_VERSION
	.align		4
        /*0000*/ 	.byte	0x04, 0x37
        /*0002*/ 	.short	(.L_25 - .L_24)
.L_24:
        /*0004*/ 	.word	0x00000082


	//----- nvinfo : EIATTR_KPARAM_INFO
	.align		4
.L_25:
        /*0008*/ 	.byte	0x04, 0x17
        /*000a*/ 	.short	(.L_27 - .L_26)
.L_26:
        /*000c*/ 	.word	0x00000000
        /*0010*/ 	.short	0x0007
        /*0012*/ 	.short	0x0038
        /*0014*/ 	.byte	0x00, 0xf0, 0x11, 0x00


	//----- nvinfo : EIATTR_KPARAM_INFO
	.align		4
.L_27:
        /*0018*/ 	.byte	0x04, 0x17
        /*001a*/ 	.short	(.L_29 - .L_28)
.L_28:
        /*001c*/ 	.word	0x00000000
        /*0020*/ 	.short	0x0006
        /*0022*/ 	.short	0x0030
        /*0024*/ 	.byte	0x00, 0xf0, 0x21, 0x00


	//----- nvinfo : EIATTR_KPARAM_INFO
	.align		4
.L_29:
        /*0028*/ 	.byte	0x04, 0x17
        /*002a*/ 	.short	(.L_31 - .L_30)
.L_30:
        /*002c*/ 	.word	0x00000000
        /*0030*/ 	.short	0x0005
        /*0032*/ 	.short	0x0028
        /*0034*/ 	.byte	0x00, 0xf5, 0x21, 0x00


	//----- nvinfo : EIATTR_KPARAM_INFO
	.align		4
.L_31:
        /*0038*/ 	.byte	0x04, 0x17
        /*003a*/ 	.short	(.L_33 - .L_32)
.L_32:
        /*003c*/ 	.word	0x00000000
        /*0040*/ 	.short	0x0004
        /*0042*/ 	.short	0x0020
        /*0044*/ 	.byte	0x00, 0xf5, 0x21, 0x00


	//----- nvinfo : EIATTR_KPARAM_INFO
	.align		4
.L_33:
        /*0048*/ 	.byte	0x04, 0x17
        /*004a*/ 	.short	(.L_35 - .L_34)
.L_34:
        /*004c*/ 	.word	0x00000000
        /*0050*/ 	.short	0x0003
        /*0052*/ 	.short	0x0018
        /*0054*/ 	.byte	0x00, 0xf5, 0x21, 0x00


	//----- nvinfo : EIATTR_KPARAM_INFO
	.align		4
.L_35:
        /*0058*/ 	.byte	0x04, 0x17
        /*005a*/ 	.short	(.L_37 - .L_36)
.L_36:
        /*005c*/ 	.word	0x00000000
        /*0060*/ 	.short	0x0002
        /*0062*/ 	.short	0x0010
        /*0064*/ 	.byte	0x00, 0xf5, 0x21, 0x00


	//----- nvinfo : EIATTR_KPARAM_INFO
	.align		4
.L_37:
        /*0068*/ 	.byte	0x04, 0x17
        /*006a*/ 	.short	(.L_39 - .L_38)
.L_38:
        /*006c*/ 	.word	0x00000000
        /*0070*/ 	.short	0x0001
        /*0072*/ 	.short	0x0008
        /*0074*/ 	.byte	0x00, 0xf5, 0x21, 0x00


	//----- nvinfo : EIATTR_KPARAM_INFO
	.align		4
.L_39:
        /*0078*/ 	.byte	0x04, 0x17
        /*007a*/ 	.short	(.L_41 - .L_40)
.L_40:
        /*007c*/ 	.word	0x00000000
        /*0080*/ 	.short	0x0000
        /*0082*/ 	.short	0x0000
        /*0084*/ 	.byte	0x00, 0xf5, 0x21, 0x00


	//----- nvinfo : EIATTR_SPARSE_MMA_MASK
	.align		4
.L_41:
        /*0088*/ 	.byte	0x03, 0x50
        /*008a*/ 	.short	0x0000


	//----- nvinfo : EIATTR_MAXREG_COUNT
	.align		4
        /*008c*/ 	.byte	0x03, 0x1b
        /*008e*/ 	.short	0x00ff


	//----- nvinfo : EIATTR_MERCURY_ISA_VERSION
	.align		4
        /*0090*/ 	.byte	0x03, 0x5f
        /*0092*/ 	.short	0x0101


	//----- nvinfo : EIATTR_VRC_CTA_INIT_COUNT
	.align		4
        /*0094*/ 	.byte	0x02, 0x4a
	.zero		1
	.zero		1


	//----- nvinfo : EIATTR_EXIT_INSTR_OFFSETS
	.align		4
        /*0098*/ 	.byte	0x04, 0x1c
        /*009a*/ 	.short	(.L_43 - .L_42)


	//   ....[0]....
.L_42:
        /*009c*/ 	.word	0x00000070


	//   ....[1]....
        /*00a0*/ 	.word	0x00000ae0


	//----- nvinfo : EIATTR_CRS_STACK_SIZE
	.align		4
.L_43:
        /*00a4*/ 	.byte	0x04, 0x1e
        /*00a6*/ 	.short	(.L_45 - .L_44)
.L_44:
        /*00a8*/ 	.word	0x00000000


	//----- nvinfo : EIATTR_CBANK_PARAM_SIZE
	.align		4
.L_45:
        /*00ac*/ 	.byte	0x03, 0x19
        /*00ae*/ 	.short	0x003c


	//----- nvinfo : EIATTR_PARAM_CBANK
	.align		4
        /*00b0*/ 	.byte	0x04, 0x0a
        /*00b2*/ 	.short	(.L_47 - .L_46)
	.align		4
.L_46:
        /*00b4*/ 	.word	index@(.nv.constant0._Z30cuda_spin_normalisation_kernelPdPKdS1_S1_S1_S1_dj)
        /*00b8*/ 	.short	0x0380
        /*00ba*/ 	.short	0x003c


	//----- nvinfo : EIATTR_SW_WAR
	.align		4
.L_47:
        /*00bc*/ 	.byte	0x04, 0x36
        /*00be*/ 	.short	(.L_49 - .L_48)
.L_48:
        /*00c0*/ 	.word	0x00000008
.L_49:


//--------------------- .nv.info._Z27cuda_rk4_combination_kernelPdPKdS1_S1_S1_S1_dj --------------------------
	.section	.nv.info._Z27cuda_rk4_combination_kernelPdPKdS1_S1_S1_S1_dj,"",@"SHT_CUDA_INFO"
	.sectionflags	@""
	.align	4


	//----- nvinfo : EIATTR_CUDA_API_VERSION
	.align		4
        /*0000*/ 	.byte	0x04, 0x37
        /*0002*/ 	.short	(.L_51 - .L_50)
.L_50:
        /*0004*/ 	.word	0x00000082


	//----- nvinfo : EIATTR_KPARAM_INFO
	.align		4
.L_51:
        /*0008*/ 	.byte	0x04, 0x17
        /*000a*/ 	.short	(.L_53 - .L_52)
.L_52:
        /*000c*/ 	.word	0x00000000
        /*0010*/ 	.short	0x0007
        /*0012*/ 	.short	0x0038
        /*0014*/ 	.byte	0x00, 0xf0, 0x11, 0x00


	//----- nvinfo : EIATTR_KPARAM_INFO
	.align		4
.L_53:
        /*0018*/ 	.byte	0x04, 0x17
        /*001a*/ 	.short	(.L_55 - .L_54)
.L_54:
        /*001c*/ 	.word	0x00000000
        /*0020*/ 	.short	0x0006
        /*0022*/ 	.short	0x0030
        /*0024*/ 	.byte	0x00, 0xf0, 0x21, 0x00


	//----- nvinfo : EIATTR_KPARAM_INFO
	.align		4
.L_55:
        /*0028*/ 	.byte	0x04, 0x17
        /*002a*/ 	.short	(.L_57 - .L_56)
.L_56:
        /*002c*/ 	.word	0x00000000
        /*0030*/ 	.short	0x0005
        /*0032*/ 	.short	0x0028
        /*0034*/ 	.byte	0x00, 0xf5, 0x21, 0x00


	//----- nvinfo : EIATTR_KPARAM_INFO
	.align		4
.L_57:
        /*0038*/ 	.byte	0x04, 0x17
        /*003a*/ 	.short	(.L_59 - .L_58)
.L_58:
        /*003c*/ 	.word	0x00000000
        /*0040*/ 	.short	0x0004
        /*0042*/ 	.short	0x0020
        /*0044*/ 	.byte	0x00, 0xf5, 0x21, 0x00


	//----- nvinfo : EIATTR_KPARAM_INFO
	.align		4
.L_59:
        /*0048*/ 	.byte	0x04, 0x17
        /*004a*/ 	.short	(.L_61 - .L_60)
.L_60:
        /*004c*/ 	.word	0x00000000
        /*0050*/ 	.short	0x0003
        /*0052*/ 	.short	0x0018
        /*0054*/ 	.byte	0x00, 0xf5, 0x21, 0x00


	//----- nvinfo : EIATTR_KPARAM_INFO
	.align		4
.L_61:
        /*0058*/ 	.byte	0x04, 0x17
        /*005a*/ 	.short	(.L_63 - .L_62)
.L_62:
        /*005c*/ 	.word	0x00000000
        /*0060*/ 	.short	0x0002
        /*0062*/ 	.short	0x0010
        /*0064*/ 	.byte	0x00, 0xf5, 0x21, 0x00


	//----- nvinfo : EIATTR_KPARAM_INFO
	.align		4
.L_63:
        /*0068*/ 	.byte	0x04, 0x17
        /*006a*/ 	.short	(.L_65 - .L_64)
.L_64:
        /*006c*/ 	.word	0x00000000
        /*0070*/ 	.short	0x0001
        /*0072*/ 	.short	0x0008
        /*0074*/ 	.byte	0x00, 0xf5, 0x21, 0x00


	//----- nvinfo : EIATTR_KPARAM_INFO
	.align		4
.L_65:
        /*0078*/ 	.byte	0x04, 0x17
        /*007a*/ 	.short	(.L_67 - .L_66)
.L_66:
        /*007c*/ 	.word	0x00000000
        /*0080*/ 	.short	0x0000
        /*0082*/ 	.short	0x0000
        /*0084*/ 	.byte	0x00, 0xf5, 0x21, 0x00


	//----- nvinfo : EIATTR_SPARSE_MMA_MASK
	.align		4
.L_67:
        /*0088*/ 	.byte	0x03, 0x50
        /*008a*/ 	.short	0x0000


	//----- nvinfo : EIATTR_MAXREG_COUNT
	.align		4
        /*008c*/ 	.byte	0x03, 0x1b
        /*008e*/ 	.short	0x00ff


	//----- nvinfo : EIATTR_MERCURY_ISA_VERSION
	.align		4
        /*0090*/ 	.byte	0x03, 0x5f
        /*0092*/ 	.short	0x0101


	//----- nvinfo : EIATTR_VRC_CTA_INIT_COUNT
	.align		4
        /*0094*/ 	.byte	0x02, 0x4a
	.zero		1
	.zero		1


	//----- nvinfo : EIATTR_EXIT_INSTR_OFFSETS
	.align		4
        /*0098*/ 	.byte	0x04, 0x1c
        /*009a*/ 	.short	(.L_69 - .L_68)


	//   ....[0]....
.L_68:
        /*009c*/ 	.word	0x00000070


	//   ....[1]....
        /*00a0*/ 	.word	0x00000350


	//----- nvinfo : EIATTR_CRS_STACK_SIZE
	.align		4
.L_69:
        /*00a4*/ 	.byte	0x04, 0x1e
        /*00a6*/ 	.short	(.L_71 - .L_70)
.L_70:
        /*00a8*/ 	.word	0x00000000


	//----- nvinfo : EIATTR_CBANK_PARAM_SIZE
	.align		4
.L_71:
        /*00ac*/ 	.byte	0x03, 0x19
        /*00ae*/ 	.short	0x003c


	//----- nvinfo : EIATTR_PARAM_CBANK
	.align		4
        /*00b0*/ 	.byte	0x04, 0x0a
        /*00b2*/ 	.short	(.L_73 - .L_72)
	.align		4
.L_72:
        /*00b4*/ 	.word	index@(.nv.constant0._Z27cuda_rk4_combination_kernelPdPKdS1_S1_S1_S1_dj)
        /*00b8*/ 	.short	0x0380
        /*00ba*/ 	.short	0x003c


	//----- nvinfo : EIATTR_SW_WAR
	.align		4
.L_73:
        /*00bc*/ 	.byte	0x04, 0x36
        /*00be*/ 	.short	(.L_75 - .L_74)
.L_74:
        /*00c0*/ 	.word	0x00000008
.L_75:


//--------------------- .nv.info._Z24cuda_rk4_mid_step_kerneljdPKdS0_Pd --------------------------
	.section	.nv.info._Z24cuda_rk4_mid_step_kerneljdPKdS0_Pd,"",@"SHT_CUDA_INFO"
	.sectionflags	@""
	.align	4


	//----- nvinfo : EIATTR_CUDA_API_VERSION
	.align		4
        /*0000*/ 	.byte	0x04, 0x37
        /*0002*/ 	.short	(.L_77 - .L_76)
.L_76:
        /*0004*/ 	.word	0x00000082


	//----- nvinfo : EIATTR_KPARAM_INFO
	.align		4
.L_77:
        /*0008*/ 	.byte	0x04, 0x17
        /*000a*/ 	.short	(.L_79 - .L_78)
.L_78:
        /*000c*/ 	.word	0x00000000
        /*0010*/ 	.short	0x0004
        /*0012*/ 	.short	0x0020
        /*0014*/ 	.byte	0x00, 0xf5, 0x21, 0x00


	//----- nvinfo : EIATTR_KPARAM_INFO
	.align		4
.L_79:
        /*0018*/ 	.byte	0x04, 0x17
        /*001a*/ 	.short	(.L_81 - .L_80)
.L_80:
        /*001c*/ 	.word	0x00000000
        /*0020*/ 	.short	0x0003
        /*0022*/ 	.short	0x0018
        /*0024*/ 	.byte	0x00, 0xf5, 0x21, 0x00


	//----- nvinfo : EIATTR_KPARAM_INFO
	.align		4
.L_81:
        /*0028*/ 	.byte	0x04, 0x17
        /*002a*/ 	.short	(.L_83 - .L_82)
.L_82:
        /*002c*/ 	.word	0x00000000
        /*0030*/ 	.short	0x0002
        /*0032*/ 	.short	0x0010
        /*0034*/ 	.byte	0x00, 0xf5, 0x21, 0x00


	//----- nvinfo : EIATTR_KPARAM_INFO
	.align		4
.L_83:
        /*0038*/ 	.byte	0x04, 0x17
        /*003a*/ 	.short	(.L_85 - .L_84)
.L_84:
        /*003c*/ 	.word	0x00000000
        /*0040*/ 	.short	0x0001
        /*0042*/ 	.short	0x0008
        /*0044*/ 	.byte	0x00, 0xf0, 0x21, 0x00


	//----- nvinfo : EIATTR_KPARAM_INFO
	.align		4
.L_85:
        /*0048*/ 	.byte	0x04, 0x17
        /*004a*/ 	.short	(.L_87 - .L_86)
.L_86:
        /*004c*/ 	.word	0x00000000
        /*0050*/ 	.short	0x0000
        /*0052*/ 	.short	0x0000
        /*0054*/ 	.byte	0x00, 0xf0, 0x11, 0x00


	//----- nvinfo : EIATTR_SPARSE_MMA_MASK
	.align		4
.L_87:
        /*0058*/ 	.byte	0x03, 0x50
        /*005a*/ 	.short	0x0000


	//----- nvinfo : EIATTR_MAXREG_COUNT
	.align		4
        /*005c*/ 	.byte	0x03, 0x1b
        /*005e*/ 	.short	0x00ff


	//----- nvinfo : EIATTR_MERCURY_ISA_VERSION
	.align		4
        /*0060*/ 	.byte	0x03, 0x5f
        /*0062*/ 	.short	0x0101


	//----- nvinfo : EIATTR_VRC_CTA_INIT_COUNT
	.align		4
        /*0064*/ 	.byte	0x02, 0x4a
	.zero		1
	.zero		1


	//----- nvinfo : EIATTR_EXIT_INSTR_OFFSETS
	.align		4
        /*0068*/ 	.byte	0x04, 0x1c
        /*006a*/ 	.short	(.L_89 - .L_88)


	//   ....[0]....
.L_88:
        /*006c*/ 	.word	0x00000070


	//   ....[1]....
        /*0070*/ 	.word	0x00000140


	//----- nvinfo : EIATTR_CBANK_PARAM_SIZE
	.align		4
.L_89:
        /*0074*/ 	.byte	0x03, 0x19
        /*0076*/ 	.short	0x0028


	//----- nvinfo : EIATTR_PARAM_CBANK
	.align		4
        /*0078*/ 	.byte	0x04, 0x0a
        /*007a*/ 	.short	(.L_91 - .L_90)
	.align		4
.L_90:
        /*007c*/ 	.word	index@(.nv.constant0._Z24cuda_rk4_mid_step_kerneljdPKdS0_Pd)
        /*0080*/ 	.short	0x0380
        /*0082*/ 	.short	0x0028


	//----- nvinfo : EIATTR_SW_WAR
	.align		4
.L_91:
        /*0084*/ 	.byte	0x04, 0x36
        /*0086*/ 	.short	(.L_93 - .L_92)
.L_92:
        /*0088*/ 	.word	0x00000008
.L_93:


//--------------------- .nv.callgraph             --------------------------
	.section	.nv.callgraph,"",@"SHT_CUDA_CALLGRAPH"
	.align	4
	.sectionentsize	8
	.align		4
        /*0000*/ 	.word	0x00000000
	.align		4
        /*0004*/ 	.word	0xffffffff
	.align		4
        /*0008*/ 	.word	0x00000000
	.align		4
        /*000c*/ 	.word	0xfffffffe
	.align		4
        /*0010*/ 	.word	0x00000000
	.align		4
        /*0014*/ 	.word	0xfffffffd
	.align		4
        /*0018*/ 	.word	0x00000000
	.align		4
        /*001c*/ 	.word	0xfffffffc


//--------------------- .text._Z30cuda_spin_normalisation_kernelPdPKdS1_S1_S1_S1_dj --------------------------
	.section	.text._Z30cuda_spin_normalisation_kernelPdPKdS1_S1_S1_S1_dj,"ax",@progbits
	.align	128
        .global         _Z30cuda_spin_normalisation_kernelPdPKdS1_S1_S1_S1_dj
        .type           _Z30cuda_spin_normalisation_kernelPdPKdS1_S1_S1_S1_dj,@function
        .size           _Z30cuda_spin_normalisation_kernelPdPKdS1_S1_S1_S1_dj,(.L_x_27 - _Z30cuda_spin_normalisation_kernelPdPKdS1_S1_S1_S1_dj)
        .other          _Z30cuda_spin_normalisation_kernelPdPKdS1_S1_S1_S1_dj,@"STO_CUDA_ENTRY STV_DEFAULT"
_Z30cuda_spin_normalisation_kernelPdPKdS1_S1_S1_S1_dj:
.text._Z30cuda_spin_normalisation_kernelPdPKdS1_S1_S1_S1_dj:
[----:B------:R-:W-:Y:S01]  /*0000*/  LDC R1, c[0x0][0x37c] ;  /* 0x0000df00ff017b82 */ /* 0x000fe20000000800 */
[----:B------:R-:W0:Y:S07]  /*0010*/  S2R R3, SR_TID.X ;  /* 0x0000000000037919 */ /* 0x000e2e0000002100 */
[----:B------:R-:W0:Y:S01]  /*0020*/  S2UR UR4, SR_CTAID.X ;  /* 0x00000000000479c3 */ /* 0x000e220000002500 */
[----:B------:R-:W1:Y:S07]  /*0030*/  LDCU UR5, c[0x0][0x3b8] ;  /* 0x00007700ff0577ac */ /* 0x000e6e0008000800 */
[----:B------:R-:W0:Y:S02]  /*0040*/  LDC R2, c[0x0][0x360] ;  /* 0x0000d800ff027b82 */ /* 0x000e240000000800 */
[----:B0-----:R-:W-:-:S05]  /*0050*/  IMAD R2, R2, UR4, R3 ;  /* 0x0000000402027c24 */ /* 0x001fca000f8e0203 */
[----:B-1----:R-:W-:-:S13]  /*0060*/  ISETP.GE.U32.AND P0, PT, R2, UR5, PT ;  /* 0x0000000502007c0c */ /* 0x002fda000bf06070 */
[----:B------:R-:W-:Y:S05]  /*0070*/  @P0 EXIT ;  /* 0x000000000000094d */ /* 0x000fea0003800000 */
[----:B------:R-:W0:Y:S01]  /*0080*/  LDC.64 R6, c[0x0][0x390] ;  /* 0x0000e400ff067b82 */ /* 0x000e220000000a00 */
[----:B------:R-:W1:Y:S01]  /*0090*/  LDCU.64 UR6, c[0x0][0x358] ;  /* 0x00006b00ff0677ac */ /* 0x000e620008000a00 */
[----:B------:R-:W-:-:S06]  /*00a0*/  IMAD R2, R2, 0x3, RZ ;  /* 0x0000000302027824 */ /* 0x000fcc00078e02ff */
[----:B------:R-:W2:Y:S08]  /*00b0*/  LDC.64 R10, c[0x0][0x398] ;  /* 0x0000e600ff0a7b82 */ /* 0x000eb00000000a00 */
[----:B------:R-:W3:Y:S08]  /*00c0*/  LDC.64 R12, c[0x0][0x3a0] ;  /* 0x0000e800ff0c7b82 */ /* 0x000ef00000000a00 */
[----:B------:R-:W4:Y:S01]  /*00d0*/  LDC.64 R4, c[0x0][0x3a8] ;  /* 0x0000ea00ff047b82 */ /* 0x000f220000000a00 */
[----:B0-----:R-:W-:-:S07]  /*00e0*/  IMAD.WIDE.U32 R6, R2, 0x8, R6 ;  /* 0x0000000802067825 */ /* 0x001fce00078e0006 */
[----:B------:R-:W0:Y:S01]  /*00f0*/  LDC.64 R8, c[0x0][0x388] ;  /* 0x0000e200ff087b82 */ /* 0x000e220000000a00 */
[C---:B--2---:R-:W-:Y:S01]  /*0100*/  IMAD.WIDE.U32 R10, R2.reuse, 0x8, R10 ;  /* 0x00000008020a7825 */ /* 0x044fe200078e000a */
[----:B-1----:R-:W2:Y:S01]  /*0110*/  LDG.E.64 R6, desc[UR6][R6.64] ;  /* 0x0000000606067981 */ /* 0x002ea2000c1e1b00 */
[----:B------:R-:W1:Y:S01]  /*0120*/  MUFU.RCP64H R15, 6 ;  /* 0x40180000000f7908 */ /* 0x000e620000001800 */
[----:B------:R-:W2:Y:S03]  /*0130*/  LDCU.64 UR4, c[0x0][0x3b0] ;  /* 0x00007600ff0477ac */ /* 0x000ea60008000a00 */
[----:B------:R-:W2:Y:S01]  /*0140*/  LDG.E.64 R10, desc[UR6][R10.64] ;  /* 0x000000060a0a7981 */ /* 0x000ea2000c1e1b00 */
[----:B---3--:R-:W-:-:S06]  /*0150*/  IMAD.WIDE.U32 R12, R2, 0x8, R12 ;  /* 0x00000008020c7825 */ /* 0x008fcc00078e000c */
[----:B------:R-:W3:Y:S01]  /*0160*/  LDG.E.64 R12, desc[UR6][R12.64] ;  /* 0x000000060c0c7981 */ /* 0x000ee2000c1e1b00 */
[----:B----4-:R-:W-:-:S06]  /*0170*/  IMAD.WIDE.U32 R4, R2, 0x8, R4 ;  /* 0x0000000802047825 */ /* 0x010fcc00078e0004 */
[----:B------:R-:W4:Y:S01]  /*0180*/  LDG.E.64 R4, desc[UR6][R4.64] ;  /* 0x0000000604047981 */ /* 0x000f22000c1e1b00 */
[----:B0-----:R-:W-:-:S06]  /*0190*/  IMAD.WIDE.U32 R8, R2, 0x8, R8 ;  /* 0x0000000802087825 */ /* 0x001fcc00078e0008 */
[----:B------:R-:W5:Y:S01]  /*01a0*/  LDG.E.64 R8, desc[UR6][R8.64] ;  /* 0x0000000608087981 */ /* 0x000f62000c1e1b00 */
[----:B------:R-:W-:Y:S01]  /*01b0*/  IMAD.MOV.U32 R18, RZ, RZ, 0x0 ;  /* 0x00000000ff127424 */ /* 0x000fe200078e00ff */
[----:B------:R-:W-:Y:S01]  /*01c0*/  BSSY.RECONVERGENT B0, `(.L_x_0) ;  /* 0x000001b000007945 */ /* 0x000fe20003800200 */
[----:B------:R-:W-:Y:S01]  /*01d0*/  IMAD.MOV.U32 R19, RZ, RZ, 0x40180000 ;  /* 0x40180000ff137424 */ /* 0x000fe200078e00ff */
[----:B------:R-:W-:Y:S01]  /*01e0*/  MOV R3, 0x40180000 ;  /* 0x4018000000037802 */ /* 0x000fe20000000f00 */
[----:B------:R-:W-:-:S06]  /*01f0*/  IMAD.MOV.U32 R14, RZ, RZ, 0x1 ;  /* 0x00000001ff0e7424 */ /* 0x000fcc00078e00ff */
[----:B-1----:R-:W-:-:S08]  /*0200*/  DFMA R16, R14, -R18, 1 ;  /* 0x3ff000000e10742b */ /* 0x002fd00000000812 */
[----:B------:R-:W-:-:S08]  /*0210*/  DFMA R16, R16, R16, R16 ;  /* 0x000000101010722b */ /* 0x000fd00000000010 */
[----:B------:R-:W-:Y:S02]  /*0220*/  DFMA R16, R14, R16, R14 ;  /* 0x000000100e10722b */ /* 0x000fe4000000000e */
[----:B--2---:R-:W-:-:S06]  /*0230*/  DFMA R6, R10, 2, R6 ;  /* 0x400000000a06782b */ /* 0x004fcc0000000006 */
[----:B------:R-:W-:Y:S02]  /*0240*/  DFMA R10, R16, -R18, 1 ;  /* 0x3ff00000100a742b */ /* 0x000fe40000000812 */
[----:B---3--:R-:W-:-:S06]  /*0250*/  DFMA R6, R12, 2, R6 ;  /* 0x400000000c06782b */ /* 0x008fcc0000000006 */
[----:B------:R-:W-:Y:S02]  /*0260*/  DFMA R10, R16, R10, R16 ;  /* 0x0000000a100a722b */ /* 0x000fe40000000010 */
[----:B----4-:R-:W-:-:S08]  /*0270*/  DADD R4, R6, R4 ;  /* 0x0000000006047229 */ /* 0x010fd00000000004 */
[----:B------:R-:W-:Y:S01]  /*0280*/  DMUL R4, R4, UR4 ;  /* 0x0000000404047c28 */ /* 0x000fe20008000000 */
[----:B------:R-:W-:-:S07]  /*0290*/  UMOV UR4, URZ ;  /* 0x000000ff00047c82 */ /* 0x000fce0008000000 */
[----:B------:R-:W-:Y:S02]  /*02a0*/  DMUL R6, R4, R10 ;  /* 0x0000000a04067228 */ /* 0x000fe40000000000 */
[----:B------:R-:W-:-:S06]  /*02b0*/  FSETP.GEU.AND P1, PT, |R5|, 6.5827683646048100446e-37, PT ;  /* 0x036000000500780b */ /* 0x000fcc0003f2e200 */
[----:B------:R-:W-:-:S08]  /*02c0*/  DFMA R12, R6, -6, R4 ;  /* 0xc0180000060c782b */ /* 0x000fd00000000004 */
[----:B------:R-:W-:-:S10]  /*02d0*/  DFMA R10, R10, R12, R6 ;  /* 0x0000000c0a0a722b */ /* 0x000fd40000000006 */
[----:B------:R-:W-:-:S05]  /*02e0*/  FFMA R0, RZ, 2.375, R11 ;  /* 0x40180000ff007823 */ /* 0x000fca000000000b */
[----:B------:R-:W-:-:S13]  /*02f0*/  FSETP.GT.AND P0, PT, |R0|, 1.469367938527859385e-39, PT ;  /* 0x001000000000780b */ /* 0x000fda0003f04200 */
[----:B------:R-:W-:Y:S05]  /*0300*/  @P0 BRA P1, `(.L_x_1) ;  /* 0x0000000000180947 */ /* 0x000fea0000800000 */
[----:B------:R-:W-:Y:S01]  /*0310*/  IMAD.MOV.U32 R12, RZ, RZ, R4 ;  /* 0x000000ffff0c7224 */ /* 0x000fe200078e0004 */
[----:B------:R-:W-:Y:S01]  /*0320*/  MOV R0, 0x350 ;  /* 0x0000035000007802 */ /* 0x000fe20000000f00 */
[----:B------:R-:W-:-:S07]  /*0330*/  IMAD.MOV.U32 R13, RZ, RZ, R5 ;  /* 0x000000ffff0d7224 */ /* 0x000fce00078e0005 */
[----:B-----5:R-:W-:Y:S05]  /*0340*/  CALL.REL.NOINC `($__internal_0_$__cuda_sm20_div_rn_f64_full) ;  /* 0x0000000400e87944 */ /* 0x020fea0003c00000 */
[----:B------:R-:W-:Y:S01]  /*0350*/  IMAD.MOV.U32 R10, RZ, RZ, R12 ;  /* 0x000000ffff0a7224 */ /* 0x000fe200078e000c */
[----:B------:R-:W-:-:S07]  /*0360*/  MOV R11, R13 ;  /* 0x0000000d000b7202 */ /* 0x000fce0000000f00 */
.L_x_1:
[----:B------:R-:W-:Y:S05]  /*0370*/  BSYNC.RECONVERGENT B0 ;  /* 0x0000000000007941 */ /* 0x000fea0003800200 */
.L_x_0:
[----:B------:R-:W0:Y:S01]  /*0380*/  LDC.64 R6, c[0x0][0x390] ;  /* 0x0000e400ff067b82 */ /* 0x000e220000000a00 */
[----:B------:R-:W-:-:S07]  /*0390*/  VIADD R4, R2, 0x1 ;  /* 0x0000000102047836 */ /* 0x000fce0000000000 */
[----:B------:R-:W1:Y:S08]  /*03a0*/  LDC.64 R14, c[0x0][0x398] ;  /* 0x0000e600ff0e7b82 */ /* 0x000e700000000a00 */
[----:B------:R-:W2:Y:S08]  /*03b0*/  LDC.64 R12, c[0x0][0x3a0] ;  /* 0x0000e800ff0c7b82 */ /* 0x000eb00000000a00 */
[----:B------:R-:W3:Y:S01]  /*03c0*/  LDC.64 R16, c[0x0][0x3a8] ;  /* 0x0000ea00ff107b82 */ /* 0x000ee20000000a00 */
[----:B0-----:R-:W-:-:S07]  /*03d0*/  IMAD.WIDE.U32 R6, R4, 0x8, R6 ;  /* 0x0000000804067825 */ /* 0x001fce00078e0006 */
[----:B------:R-:W0:Y:S01]  /*03e0*/  LDC.64 R22, c[0x0][0x388] ;  /* 0x0000e200ff167b82 */ /* 0x000e220000000a00 */
[C---:B-1----:R-:W-:Y:S01]  /*03f0*/  IMAD.WIDE.U32 R14, R4.reuse, 0x8, R14 ;  /* 0x00000008040e7825 */ /* 0x042fe200078e000e */
[----:B------:R-:W4:Y:S01]  /*0400*/  LDG.E.64 R6, desc[UR6][R6.64] ;  /* 0x0000000606067981 */ /* 0x000f22000c1e1b00 */
[----:B------:R-:W1:Y:S02]  /*0410*/  MUFU.RCP64H R21, 6 ;  /* 0x4018000000157908 */ /* 0x000e640000001800 */
[----:B------:R-:W-:Y:S02]  /*0420*/  HFMA2 R20, -RZ, RZ, 0, 5.9604644775390625e-08 ;  /* 0x00000001ff147431 */ /* 0x000fe400000001ff */
[----:B------:R-:W-:Y:S01]  /*0430*/  IMAD.MOV.U32 R18, RZ, RZ, 0x0 ;  /* 0x00000000ff127424 */ /* 0x000fe200078e00ff */
[----:B------:R-:W4:Y:S01]  /*0440*/  LDCU.64 UR8, c[0x0][0x3b0] ;  /* 0x00007600ff0877ac */ /* 0x000f220008000a00 */
[----:B------:R-:W4:Y:S01]  /*0450*/  LDG.E.64 R14, desc[UR6][R14.64] ;  /* 0x000000060e0e7981 */ /* 0x000f22000c1e1b00 */
[----:B--2---:R-:W-:-:S06]  /*0460*/  IMAD.WIDE.U32 R12, R4, 0x8, R12 ;  /* 0x00000008040c7825 */ /* 0x004fcc00078e000c */
[----:B------:R-:W2:Y:S01]  /*0470*/  LDG.E.64 R12, desc[UR6][R12.64] ;  /* 0x000000060c0c7981 */ /* 0x000ea2000c1e1b00 */
[----:B---3--:R-:W-:-:S06]  /*0480*/  IMAD.WIDE.U32 R16, R4, 0x8, R16 ;  /* 0x0000000804107825 */ /* 0x008fcc00078e0010 */
[----:B------:R-:W3:Y:S01]  /*0490*/  LDG.E.64 R16, desc[UR6][R16.64] ;  /* 0x0000000610107981 */ /* 0x000ee2000c1e1b00 */
[----:B0-----:R-:W-:-:S06]  /*04a0*/  IMAD.WIDE.U32 R22, R4, 0x8, R22 ;  /* 0x0000000804167825 */ /* 0x001fcc00078e0016 */
[----:B------:R-:W5:Y:S01]  /*04b0*/  LDG.E.64 R22, desc[UR6][R22.64] ;  /* 0x0000000616167981 */ /* 0x000f62000c1e1b00 */
[----:B------:R-:W-:Y:S01]  /*04c0*/  IMAD.MOV.U32 R19, RZ, RZ, 0x40180000 ;  /* 0x40180000ff137424 */ /* 0x000fe200078e00ff */
[----:B------:R-:W-:Y:S01]  /*04d0*/  BSSY.RECONVERGENT B0, `(.L_x_2) ;  /* 0x0000016000007945 */ /* 0x000fe20003800200 */
[----:B-----5:R-:W-:-:S04]  /*04e0*/  DADD R8, R8, R10 ;  /* 0x0000000008087229 */ /* 0x020fc8000000000a */
[----:B-1----:R-:W-:-:S08]  /*04f0*/  DFMA R24, R20, -R18, 1 ;  /* 0x3ff000001418742b */ /* 0x002fd00000000812 */
[----:B------:R-:W-:-:S08]  /*0500*/  DFMA R24, R24, R24, R24 ;  /* 0x000000181818722b */ /* 0x000fd00000000018 */
[----:B------:R-:W-:-:S08]  /*0510*/  DFMA R24, R20, R24, R20 ;  /* 0x000000181418722b */ /* 0x000fd00000000014 */
[----:B------:R-:W-:-:S08]  /*0520*/  DFMA R18, R24, -R18, 1 ;  /* 0x3ff000001812742b */ /* 0x000fd00000000812 */
[----:B------:R-:W-:Y:S02]  /*0530*/  DFMA R18, R24, R18, R24 ;  /* 0x000000121812722b */ /* 0x000fe40000000018 */
[----:B----4-:R-:W-:-:S08]  /*0540*/  DFMA R6, R14, 2, R6 ;  /* 0x400000000e06782b */ /* 0x010fd00000000006 */
[----:B--2---:R-:W-:-:S08]  /*0550*/  DFMA R6, R12, 2, R6 ;  /* 0x400000000c06782b */ /* 0x004fd00000000006 */
[----:B---3--:R-:W-:-:S08]  /*0560*/  DADD R6, R6, R16 ;  /* 0x0000000006067229 */ /* 0x008fd00000000010 */
[----:B------:R-:W-:-:S08]  /*0570*/  DMUL R12, R6, UR8 ;  /* 0x00000008060c7c28 */ /* 0x000fd00008000000 */
[----:B------:R-:W-:Y:S02]  /*0580*/  DMUL R6, R18, R12 ;  /* 0x0000000c12067228 */ /* 0x000fe40000000000 */
[----:B------:R-:W-:-:S06]  /*0590*/  FSETP.GEU.AND P1, PT, |R13|, 6.5827683646048100446e-37, PT ;  /* 0x036000000d00780b */ /* 0x000fcc0003f2e200 */
[----:B------:R-:W-:-:S08]  /*05a0*/  DFMA R14, R6, -6, R12 ;  /* 0xc0180000060e782b */ /* 0x000fd0000000000c */
[----:B------:R-:W-:-:S10]  /*05b0*/  DFMA R6, R18, R14, R6 ;  /* 0x0000000e1206722b */ /* 0x000fd40000000006 */
[----:B------:R-:W-:-:S05]  /*05c0*/  FFMA R0, RZ, 2.375, R7 ;  /* 0x40180000ff007823 */ /* 0x000fca0000000007 */
[----:B------:R-:W-:-:S13]  /*05d0*/  FSETP.GT.AND P0, PT, |R0|, 1.469367938527859385e-39, PT ;  /* 0x001000000000780b */ /* 0x000fda0003f04200 */
[----:B------:R-:W-:Y:S05]  /*05e0*/  @P0 BRA P1, `(.L_x_3) ;  /* 0x0000000000100947 */ /* 0x000fea0000800000 */
[----:B------:R-:W-:-:S07]  /*05f0*/  MOV R0, 0x610 ;  /* 0x0000061000007802 */ /* 0x000fce0000000f00 */
[----:B------:R-:W-:Y:S05]  /*0600*/  CALL.REL.NOINC `($__internal_0_$__cuda_sm20_div_rn_f64_full) ;  /* 0x0000000400387944 */ /* 0x000fea0003c00000 */
[----:B------:R-:W-:Y:S02]  /*0610*/  IMAD.MOV.U32 R6, RZ, RZ, R12 ;  /* 0x000000ffff067224 */ /* 0x000fe400078e000c */
[----:B------:R-:W-:-:S07]  /*0620*/  IMAD.MOV.U32 R7, RZ, RZ, R13 ;  /* 0x000000ffff077224 */ /* 0x000fce00078e000d */
.L_x_3:
[----:B------:R-:W-:Y:S05]  /*0630*/  BSYNC.RECONVERGENT B0 ;  /* 0x0000000000007941 */ /* 0x000fea0003800200 */
.L_x_2:
[----:B------:R-:W0:Y:S01]  /*0640*/  LDC.64 R28, c[0x0][0x390] ;  /* 0x0000e400ff1c7b82 */ /* 0x000e220000000a00 */
[----:B------:R-:W-:-:S07]  /*0650*/  VIADD R26, R2, 0x2 ;  /* 0x00000002021a7836 */ /* 0x000fce0000000000 */
[----:B------:R-:W1:Y:S08]  /*0660*/  LDC.64 R12, c[0x0][0x398] ;  /* 0x0000e600ff0c7b82 */ /* 0x000e700000000a00 */
[----:B------:R-:W2:Y:S08]  /*0670*/  LDC.64 R14, c[0x0][0x3a0] ;  /* 0x0000e800ff0e7b82 */ /* 0x000eb00000000a00 */
[----:B------:R-:W3:Y:S01]  /*0680*/  LDC.64 R10, c[0x0][0x3a8] ;  /* 0x0000ea00ff0a7b82 */ /* 0x000ee20000000a00 */
[C---:B0-----:R-:W-:Y:S01]  /*0690*/  IMAD.WIDE.U32 R28, R26.reuse, 0x8, R28 ;  /* 0x000000081a1c7825 */ /* 0x041fe200078e001c */
[----:B------:R-:W0:Y:S01]  /*06a0*/  MUFU.RCP64H R19, 6 ;  /* 0x4018000000137908 */ /* 0x000e220000001800 */
[----:B------:R-:W-:Y:S01]  /*06b0*/  MOV R20, 0x0 ;  /* 0x0000000000147802 */ /* 0x000fe20000000f00 */
[----:B------:R-:W4:Y:S03]  /*06c0*/  LDCU.64 UR8, c[0x0][0x3b0] ;  /* 0x00007600ff0877ac */ /* 0x000f260008000a00 */
[----:B------:R-:W4:Y:S01]  /*06d0*/  LDG.E.64 R28, desc[UR6][R28.64] ;  /* 0x000000061c1c7981 */ /* 0x000f22000c1e1b00 */
[----:B-1----:R-:W-:-:S06]  /*06e0*/  IMAD.WIDE.U32 R12, R26, 0x8, R12 ;  /* 0x000000081a0c7825 */ /* 0x002fcc00078e000c */
[----:B------:R-:W4:Y:S01]  /*06f0*/  LDG.E.64 R12, desc[UR6][R12.64] ;  /* 0x000000060c0c7981 */ /* 0x000f22000c1e1b00 */
[----:B--2---:R-:W-:-:S06]  /*0700*/  IMAD.WIDE.U32 R14, R26, 0x8, R14 ;  /* 0x000000081a0e7825 */ /* 0x004fcc00078e000e */
[----:B------:R-:W2:Y:S01]  /*0710*/  LDG.E.64 R14, desc[UR6][R14.64] ;  /* 0x000000060e0e7981 */ /* 0x000ea2000c1e1b00 */
[C---:B---3--:R-:W-:Y:S02]  /*0720*/  IMAD.WIDE.U32 R16, R26.reuse, 0x8, R10 ;  /* 0x000000081a107825 */ /* 0x048fe400078e000a */
[----:B------:R-:W1:Y:S04]  /*0730*/  LDC.64 R10, c[0x0][0x388] ;  /* 0x0000e200ff0a7b82 */ /* 0x000e680000000a00 */
[----:B------:R-:W3:Y:S01]  /*0740*/  LDG.E.64 R16, desc[UR6][R16.64] ;  /* 0x0000000610107981 */ /* 0x000ee2000c1e1b00 */
[----:B-1----:R-:W-:-:S06]  /*0750*/  IMAD.WIDE.U32 R10, R26, 0x8, R10 ;  /* 0x000000081a0a7825 */ /* 0x002fcc00078e000a */
[----:B------:R-:W5:Y:S01]  /*0760*/  LDG.E.64 R10, desc[UR6][R10.64] ;  /* 0x000000060a0a7981 */ /* 0x000f62000c1e1b00 */
[----:B------:R-:W-:Y:S02]  /*0770*/  IMAD.MOV.U32 R21, RZ, RZ, 0x40180000 ;  /* 0x40180000ff157424 */ /* 0x000fe400078e00ff */
[----:B------:R-:W-:-:S06]  /*0780*/  IMAD.MOV.U32 R18, RZ, RZ, 0x1 ;  /* 0x00000001ff127424 */ /* 0x000fcc00078e00ff */
[----:B0-----:R-:W-:-:S08]  /*0790*/  DFMA R24, R18, -R20, 1 ;  /* 0x3ff000001218742b */ /* 0x001fd00000000814 */
[----:B------:R-:W-:-:S08]  /*07a0*/  DFMA R24, R24, R24, R24 ;  /* 0x000000181818722b */ /* 0x000fd00000000018 */
[----:B------:R-:W-:-:S08]  /*07b0*/  DFMA R18, R18, R24, R18 ;  /* 0x000000181212722b */ /* 0x000fd00000000012 */
[----:B------:R-:W-:-:S08]  /*07c0*/  DFMA R20, R18, -R20, 1 ;  /* 0x3ff000001214742b */ /* 0x000fd00000000814 */
[----:B------:R-:W-:Y:S01]  /*07d0*/  DFMA R20, R18, R20, R18 ;  /* 0x000000141214722b */ /* 0x000fe20000000012 */
[----:B------:R-:W-:Y:S01]  /*07e0*/  BSSY.RECONVERGENT B0, `(.L_x_4) ;  /* 0x0000011000007945 */ /* 0x000fe20003800200 */
[----:B------:R-:W-:Y:S02]  /*07f0*/  DADD R22, R22, R6 ;  /* 0x0000000016167229 */ /* 0x000fe40000000006 */
[----:B----4-:R-:W-:-:S08]  /*0800*/  DFMA R12, R12, 2, R28 ;  /* 0x400000000c0c782b */ /* 0x010fd0000000001c */
[----:B--2---:R-:W-:-:S08]  /*0810*/  DFMA R12, R14, 2, R12 ;  /* 0x400000000e0c782b */ /* 0x004fd0000000000c */
[----:B---3--:R-:W-:-:S08]  /*0820*/  DADD R12, R12, R16 ;  /* 0x000000000c0c7229 */ /* 0x008fd00000000010 */
[----:B------:R-:W-:-:S08]  /*0830*/  DMUL R14, R12, UR8 ;  /* 0x000000080c0e7c28 */ /* 0x000fd00008000000 */
[----:B------:R-:W-:-:S08]  /*0840*/  DMUL R12, R20, R14 ;  /* 0x0000000e140c7228 */ /* 0x000fd00000000000 */
[----:B------:R-:W-:-:S08]  /*0850*/  DFMA R16, R12, -6, R14 ;  /* 0xc01800000c10782b */ /* 0x000fd0000000000e */
[----:B------:R-:W-:Y:S01]  /*0860*/  DFMA R12, R20, R16, R12 ;  /* 0x00000010140c722b */ /* 0x000fe2000000000c */
[----:B------:R-:W-:-:S09]  /*0870*/  FSETP.GEU.AND P1, PT, |R15|, 6.5827683646048100446e-37, PT ;  /* 0x036000000f00780b */ /* 0x000fd20003f2e200 */
[----:B------:R-:W-:-:S05]  /*0880*/  FFMA R0, RZ, 2.375, R13 ;  /* 0x40180000ff007823 */ /* 0x000fca000000000d */
[----:B------:R-:W-:-:S13]  /*0890*/  FSETP.GT.AND P0, PT, |R0|, 1.469367938527859385e-39, PT ;  /* 0x001000000000780b */ /* 0x000fda0003f04200 */
[----:B------:R-:W-:Y:S05]  /*08a0*/  @P0 BRA P1, `(.L_x_5) ;  /* 0x0000000000100947 */ /* 0x000fea0000800000 */
[----:B------:R-:W-:Y:S01]  /*08b0*/  IMAD.MOV.U32 R12, RZ, RZ, R14 ;  /* 0x000000ffff0c7224 */ /* 0x000fe200078e000e */
[----:B------:R-:W-:Y:S02]  /*08c0*/  MOV R13, R15 ;  /* 0x0000000f000d7202 */ /* 0x000fe40000000f00 */
[----:B------:R-:W-:-:S07]  /*08d0*/  MOV R0, 0x8f0 ;  /* 0x000008f000007802 */ /* 0x000fce0000000f00 */
[----:B-----5:R-:W-:Y:S05]  /*08e0*/  CALL.REL.NOINC `($__internal_0_$__cuda_sm20_div_rn_f64_full) ;  /* 0x0000000000807944 */ /* 0x020fea0003c00000 */
.L_x_5:
[----:B------:R-:W-:Y:S05]  /*08f0*/  BSYNC.RECONVERGENT B0 ;  /* 0x0000000000007941 */ /* 0x000fea0003800200 */
.L_x_4:
[----:B------:R-:W-:Y:S01]  /*0900*/  DMUL R6, R22, R22 ;  /* 0x0000001616067228 */ /* 0x000fe20000000000 */
[----:B------:R-:W-:Y:S01]  /*0910*/  IMAD.MOV.U32 R16, RZ, RZ, 0x0 ;  /* 0x00000000ff107424 */ /* 0x000fe200078e00ff */
[----:B-----5:R-:W-:Y:S01]  /*0920*/  DADD R10, R10, R12 ;  /* 0x000000000a0a7229 */ /* 0x020fe2000000000c */
[----:B------:R-:W-:Y:S01]  /*0930*/  IMAD.MOV.U32 R17, RZ, RZ, 0x3fd80000 ;  /* 0x3fd80000ff117424 */ /* 0x000fe200078e00ff */
[----:B------:R-:W-:Y:S01]  /*0940*/  BSSY.RECONVERGENT B0, `(.L_x_6) ;  /* 0x000000f000007945 */ /* 0x000fe20003800200 */
[----:B------:R-:W-:-:S03]  /*0950*/  IMAD.MOV.U32 R12, RZ, RZ, RZ ;  /* 0x000000ffff0c7224 */ /* 0x000fc600078e00ff */
[----:B------:R-:W-:-:S08]  /*0960*/  DFMA R6, R8, R8, R6 ;  /* 0x000000080806722b */ /* 0x000fd00000000006 */
[----:B------:R-:W-:-:S06]  /*0970*/  DFMA R6, R10, R10, R6 ;  /* 0x0000000a0a06722b */ /* 0x000fcc0000000006 */
[----:B------:R-:W0:Y:S04]  /*0980*/  MUFU.RSQ64H R13, R7 ;  /* 0x00000007000d7308 */ /* 0x000e280000001c00 */
[----:B------:R-:W-:-:S04]  /*0990*/  IADD3 R0, PT, PT, R7, -0x100000, RZ ;  /* 0xfff0000007007810 */ /* 0x000fc80007ffe0ff */
[----:B------:R-:W-:Y:S01]  /*09a0*/  ISETP.GE.U32.AND P0, PT, R0, 0x7fe00000, PT ;  /* 0x7fe000000000780c */ /* 0x000fe20003f06070 */
[----:B0-----:R-:W-:-:S08]  /*09b0*/  DMUL R14, R12, R12 ;  /* 0x0000000c0c0e7228 */ /* 0x001fd00000000000 */
[----:B------:R-:W-:-:S08]  /*09c0*/  DFMA R14, R6, -R14, 1 ;  /* 0x3ff00000060e742b */ /* 0x000fd0000000080e */
[----:B------:R-:W-:Y:S02]  /*09d0*/  DFMA R16, R14, R16, 0.5 ;  /* 0x3fe000000e10742b */ /* 0x000fe40000000010 */
[----:B------:R-:W-:-:S08]  /*09e0*/  DMUL R14, R12, R14 ;  /* 0x0000000e0c0e7228 */ /* 0x000fd00000000000 */
[----:B------:R-:W-:Y:S01]  /*09f0*/  DFMA R12, R16, R14, R12 ;  /* 0x0000000e100c722b */ /* 0x000fe2000000000c */
[----:B------:R-:W-:Y:S10]  /*0a00*/  @!P0 BRA `(.L_x_7) ;  /* 0x0000000000088947 */ /* 0x000ff40003800000 */
[----:B------:R-:W-:-:S07]  /*0a10*/  MOV R0, 0xa30 ;  /* 0x00000a3000007802 */ /* 0x000fce0000000f00 */
[----:B------:R-:W-:Y:S05]  /*0a20*/  CALL.REL.NOINC `($__internal_1_$__cuda_sm20_drsqrt_f64_slowpath_v2) ;  /* 0x0000000400ac7944 */ /* 0x000fea0003c00000 */
.L_x_7:
[----:B------:R-:W-:Y:S05]  /*0a30*/  BSYNC.RECONVERGENT B0 ;  /* 0x0000000000007941 */ /* 0x000fea0003800200 */
.L_x_6:
[----:B------:R-:W0:Y:S01]  /*0a40*/  LDC.64 R6, c[0x0][0x380] ;  /* 0x0000e000ff067b82 */ /* 0x000e220000000a00 */
[-C--:B------:R-:W-:Y:S02]  /*0a50*/  DMUL R8, R8, R12.reuse ;  /* 0x0000000c08087228 */ /* 0x080fe40000000000 */
[-C--:B------:R-:W-:Y:S02]  /*0a60*/  DMUL R22, R22, R12.reuse ;  /* 0x0000000c16167228 */ /* 0x080fe40000000000 */
[----:B------:R-:W-:Y:S01]  /*0a70*/  DMUL R10, R10, R12 ;  /* 0x0000000c0a0a7228 */ /* 0x000fe20000000000 */
[----:B0-----:R-:W-:-:S04]  /*0a80*/  IMAD.WIDE.U32 R2, R2, 0x8, R6 ;  /* 0x0000000802027825 */ /* 0x001fc800078e0006 */
[--C-:B------:R-:W-:Y:S01]  /*0a90*/  IMAD.WIDE.U32 R4, R4, 0x8, R6.reuse ;  /* 0x0000000804047825 */ /* 0x100fe200078e0006 */
[----:B------:R-:W-:Y:S03]  /*0aa0*/  STG.E.64 desc[UR6][R2.64], R8 ;  /* 0x0000000802007986 */ /* 0x000fe6000c101b06 */
[----:B------:R-:W-:Y:S01]  /*0ab0*/  IMAD.WIDE.U32 R26, R26, 0x8, R6 ;  /* 0x000000081a1a7825 */ /* 0x000fe200078e0006 */
[----:B------:R-:W-:Y:S04]  /*0ac0*/  STG.E.64 desc[UR6][R4.64], R22 ;  /* 0x0000001604007986 */ /* 0x000fe8000c101b06 */
[----:B------:R-:W-:Y:S01]  /*0ad0*/  STG.E.64 desc[UR6][R26.64], R10 ;  /* 0x0000000a1a007986 */ /* 0x000fe2000c101b06 */
[----:B------:R-:W-:Y:S05]  /*0ae0*/  EXIT ;  /* 0x000000000000794d */ /* 0x000fea0003800000 */
        .weak           $__internal_0_$__cuda_sm20_div_rn_f64_full
        .type           $__internal_0_$__cuda_sm20_div_rn_f64_full,@function
        .size           $__internal_0_$__cuda_sm20_div_rn_f64_full,($__internal_1_$__cuda_sm20_drsqrt_f64_slowpath_v2 - $__internal_0_$__cuda_sm20_div_rn_f64_full)
$__internal_0_$__cuda_sm20_div_rn_f64_full:
[----:B------:R-:W-:Y:S01]  /*0af0*/  FSETP.GEU.AND P2, PT, |R13|, 1.469367938527859385e-39, PT ;  /* 0x001000000d00780b */ /* 0x000fe20003f4e200 */
[----:B------:R-:W-:Y:S01]  /*0b00*/  IMAD.MOV.U32 R15, RZ, RZ, R3 ;  /* 0x000000ffff0f7224 */ /* 0x000fe200078e0003 */
[C---:B------:R-:W-:Y:S01]  /*0b10*/  FSETP.GEU.AND P0, PT, |R3|.reuse, 1.469367938527859385e-39, PT ;  /* 0x001000000300780b */ /* 0x040fe20003f0e200 */
[----:B------:R-:W-:Y:S01]  /*0b20*/  IMAD.U32 R14, RZ, RZ, UR4 ;  /* 0x00000004ff0e7e24 */ /* 0x000fe2000f8e00ff */
[C---:B------:R-:W-:Y:S01]  /*0b30*/  LOP3.LUT R5, R3.reuse, 0x800fffff, RZ, 0xc0, !PT ;  /* 0x800fffff03057812 */ /* 0x040fe200078ec0ff */
[----:B------:R-:W-:Y:S01]  /*0b40*/  IMAD.U32 R16, RZ, RZ, UR4 ;  /* 0x00000004ff107e24 */ /* 0x000fe2000f8e00ff */
[----:B------:R-:W-:Y:S01]  /*0b50*/  LOP3.LUT R24, R3, 0x7ff00000, RZ, 0xc0, !PT ;  /* 0x7ff0000003187812 */ /* 0x000fe200078ec0ff */
[----:B------:R-:W-:Y:S01]  /*0b60*/  IMAD.MOV.U32 R18, RZ, RZ, R12 ;  /* 0x000000ffff127224 */ /* 0x000fe200078e000c */
[----:B------:R-:W-:Y:S01]  /*0b70*/  LOP3.LUT R17, R5, 0x3ff00000, RZ, 0xfc, !PT ;  /* 0x3ff0000005117812 */ /* 0x000fe200078efcff */
[----:B------:R-:W-:Y:S01]  /*0b80*/  IMAD.MOV.U32 R28, RZ, RZ, 0x1 ;  /* 0x00000001ff1c7424 */ /* 0x000fe200078e00ff */
[----:B------:R-:W-:Y:S01]  /*0b90*/  LOP3.LUT R5, R13, 0x7ff00000, RZ, 0xc0, !PT ;  /* 0x7ff000000d057812 */ /* 0x000fe200078ec0ff */
[----:B------:R-:W-:Y:S02]  /*0ba0*/  BSSY.RECONVERGENT B1, `(.L_x_8) ;  /* 0x000004e000017945 */ /* 0x000fe40003800200 */
[----:B------:R-:W-:-:S02]  /*0bb0*/  @!P2 LOP3.LUT R6, R15, 0x7ff00000, RZ, 0xc0, !PT ;  /* 0x7ff000000f06a812 */ /* 0x000fc400078ec0ff */
[----:B------:R-:W-:Y:S01]  /*0bc0*/  @!P0 DMUL R16, R14, 8.98846567431157953865e+307 ;  /* 0x7fe000000e108828 */ /* 0x000fe20000000000 */
[C---:B------:R-:W-:Y:S02]  /*0bd0*/  ISETP.GE.U32.AND P1, PT, R5.reuse, R24, PT ;  /* 0x000000180500720c */ /* 0x040fe40003f26070 */
[----:B------:R-:W-:Y:S02]  /*0be0*/  @!P2 ISETP.GE.U32.AND P3, PT, R5, R6, PT ;  /* 0x000000060500a20c */ /* 0x000fe40003f66070 */
[----:B------:R-:W-:Y:S01]  /*0bf0*/  MOV R6, 0x1ca00000 ;  /* 0x1ca0000000067802 */ /* 0x000fe20000000f00 */
[----:B------:R-:W0:Y:S03]  /*0c00*/  MUFU.RCP64H R29, R17 ;  /* 0x00000011001d7308 */ /* 0x000e260000001800 */
[C---:B------:R-:W-:Y:S02]  /*0c10*/  @!P2 SEL R7, R6.reuse, 0x63400000, !P3 ;  /* 0x634000000607a807 */ /* 0x040fe40005800000 */
[----:B------:R-:W-:-:S02]  /*0c20*/  SEL R19, R6, 0x63400000, !P1 ;  /* 0x6340000006137807 */ /* 0x000fc40004800000 */
[--C-:B------:R-:W-:Y:S02]  /*0c30*/  @!P2 LOP3.LUT R20, R7, 0x80000000, R13.reuse, 0xf8, !PT ;  /* 0x800000000714a812 */ /* 0x100fe400078ef80d */
[----:B------:R-:W-:Y:S02]  /*0c40*/  LOP3.LUT R19, R19, 0x800fffff, R13, 0xf8, !PT ;  /* 0x800fffff13137812 */ /* 0x000fe400078ef80d */
[----:B------:R-:W-:Y:S01]  /*0c50*/  @!P2 LOP3.LUT R21, R20, 0x100000, RZ, 0xfc, !PT ;  /* 0x001000001415a812 */ /* 0x000fe200078efcff */
[----:B------:R-:W-:Y:S01]  /*0c60*/  @!P2 IMAD.MOV.U32 R20, RZ, RZ, RZ ;  /* 0x000000ffff14a224 */ /* 0x000fe200078e00ff */
[----:B------:R-:W-:Y:S02]  /*0c70*/  MOV R7, R5 ;  /* 0x0000000500077202 */ /* 0x000fe40000000f00 */
[----:B------:R-:W-:-:S03]  /*0c80*/  @!P0 LOP3.LUT R24, R17, 0x7ff00000, RZ, 0xc0, !PT ;  /* 0x7ff0000011188812 */ /* 0x000fc600078ec0ff */
[----:B------:R-:W-:Y:S02]  /*0c90*/  @!P2 DFMA R18, R18, 2, -R20 ;  /* 0x400000001212a82b */ /* 0x000fe40000000814 */
[----:B0-----:R-:W-:-:S08]  /*0ca0*/  DFMA R20, R28, -R16, 1 ;  /* 0x3ff000001c14742b */ /* 0x001fd00000000810 */
[----:B------:R-:W-:Y:S01]  /*0cb0*/  DFMA R20, R20, R20, R20 ;  /* 0x000000141414722b */ /* 0x000fe20000000014 */
[----:B------:R-:W-:-:S05]  /*0cc0*/  @!P2 LOP3.LUT R7, R19, 0x7ff00000, RZ, 0xc0, !PT ;  /* 0x7ff000001307a812 */ /* 0x000fca00078ec0ff */
[----:B------:R-:W-:Y:S02]  /*0cd0*/  VIADD R25, R7, 0xffffffff ;  /* 0xffffffff07197836 */ /* 0x000fe40000000000 */
[----:B------:R-:W-:-:S03]  /*0ce0*/  DFMA R20, R28, R20, R28 ;  /* 0x000000141c14722b */ /* 0x000fc6000000001c */
[----:B------:R-:W-:Y:S01]  /*0cf0*/  ISETP.GT.U32.AND P0, PT, R25, 0x7feffffe, PT ;  /* 0x7feffffe1900780c */ /* 0x000fe20003f04070 */
[----:B------:R-:W-:-:S04]  /*0d00*/  VIADD R25, R24, 0xffffffff ;  /* 0xffffffff18197836 */ /* 0x000fc80000000000 */
[----:B------:R-:W-:Y:S01]  /*0d10*/  DFMA R30, R20, -R16, 1 ;  /* 0x3ff00000141e742b */ /* 0x000fe20000000810 */
[----:B------:R-:W-:-:S07]  /*0d20*/  ISETP.GT.U32.OR P0, PT, R25, 0x7feffffe, P0 ;  /* 0x7feffffe1900780c */ /* 0x000fce0000704470 */
[----:B------:R-:W-:-:S08]  /*0d30*/  DFMA R30, R20, R30, R20 ;  /* 0x0000001e141e722b */ /* 0x000fd00000000014 */
[----:B------:R-:W-:-:S08]  /*0d40*/  DMUL R28, R30, R18 ;  /* 0x000000121e1c7228 */ /* 0x000fd00000000000 */
[----:B------:R-:W-:-:S08]  /*0d50*/  DFMA R20, R28, -R16, R18 ;  /* 0x800000101c14722b */ /* 0x000fd00000000012 */
[----:B------:R-:W-:Y:S01]  /*0d60*/  DFMA R20, R30, R20, R28 ;  /* 0x000000141e14722b */ /* 0x000fe2000000001c */
[----:B------:R-:W-:Y:S10]  /*0d70*/  @P0 BRA `(.L_x_9) ;  /* 0x00000000006c0947 */ /* 0x000ff40003800000 */
[----:B------:R-:W-:-:S04]  /*0d80*/  LOP3.LUT R12, R15, 0x7ff00000, RZ, 0xc0, !PT ;  /* 0x7ff000000f0c7812 */ /* 0x000fc800078ec0ff */
[CC--:B------:R-:W-:Y:S02]  /*0d90*/  VIADDMNMX R7, R5.reuse, -R12.reuse, 0xb9600000, !PT ;  /* 0xb960000005077446 */ /* 0x0c0fe4000780090c */
[----:B------:R-:W-:Y:S02]  /*0da0*/  ISETP.GE.U32.AND P0, PT, R5, R12, PT ;  /* 0x0000000c0500720c */ /* 0x000fe40003f06070 */
[----:B------:R-:W-:Y:S02]  /*0db0*/  VIMNMX R5, PT, PT, R7, 0x46a00000, PT ;  /* 0x46a0000007057848 */ /* 0x000fe40003fe0100 */
[----:B------:R-:W-:-:S05]  /*0dc0*/  SEL R6, R6, 0x63400000, !P0 ;  /* 0x6340000006067807 */ /* 0x000fca0004000000 */
[----:B------:R-:W-:Y:S02]  /*0dd0*/  IMAD.IADD R5, R5, 0x1, -R6 ;  /* 0x0000000105057824 */ /* 0x000fe400078e0a06 */
[----:B------:R-:W-:-:S03]  /*0de0*/  IMAD.MOV.U32 R6, RZ, RZ, RZ ;  /* 0x000000ffff067224 */ /* 0x000fc600078e00ff */
[----:B------:R-:W-:-:S06]  /*0df0*/  IADD3 R7, PT, PT, R5, 0x7fe00000, RZ ;  /* 0x7fe0000005077810 */ /* 0x000fcc0007ffe0ff */
[----:B------:R-:W-:-:S10]  /*0e00*/  DMUL R28, R20, R6 ;  /* 0x00000006141c7228 */ /* 0x000fd40000000000 */
[----:B------:R-:W-:-:S13]  /*0e10*/  FSETP.GTU.AND P0, PT, |R29|, 1.469367938527859385e-39, PT ;  /* 0x001000001d00780b */ /* 0x000fda0003f0c200 */
[----:B------:R-:W-:Y:S05]  /*0e20*/  @P0 BRA `(.L_x_10) ;  /* 0x0000000000940947 */ /* 0x000fea0003800000 */
[----:B------:R-:W-:Y:S01]  /*0e30*/  DFMA R16, R20, -R16, R18 ;  /* 0x800000101410722b */ /* 0x000fe20000000012 */
[----:B------:R-:W-:-:S09]  /*0e40*/  IMAD.MOV.U32 R12, RZ, RZ, RZ ;  /* 0x000000ffff0c7224 */ /* 0x000fd200078e00ff */
[C---:B------:R-:W-:Y:S02]  /*0e50*/  FSETP.NEU.AND P0, PT, R17.reuse, RZ, PT ;  /* 0x000000ff1100720b */ /* 0x040fe40003f0d000 */
[----:B------:R-:W-:-:S04]  /*0e60*/  LOP3.LUT R15, R17, 0x80000000, R15, 0x48, !PT ;  /* 0x80000000110f7812 */ /* 0x000fc800078e480f */
[----:B------:R-:W-:-:S07]  /*0e70*/  LOP3.LUT R13, R15, R7, RZ, 0xfc, !PT ;  /* 0x000000070f0d7212 */ /* 0x000fce00078efcff */
[----:B------:R-:W-:Y:S05]  /*0e80*/  @!P0 BRA `(.L_x_10) ;  /* 0x00000000007c8947 */ /* 0x000fea0003800000 */
[----:B------:R-:W-:Y:S01]  /*0e90*/  IMAD.MOV R7, RZ, RZ, -R5 ;  /* 0x000000ffff077224 */ /* 0x000fe200078e0a05 */
[----:B------:R-:W-:Y:S01]  /*0ea0*/  MOV R6, RZ ;  /* 0x000000ff00067202 */ /* 0x000fe20000000f00 */
[----:B------:R-:W-:Y:S01]  /*0eb0*/  DMUL.RP R12, R20, R12 ;  /* 0x0000000c140c7228 */ /* 0x000fe20000008000 */
[----:B------:R-:W-:-:S04]  /*0ec0*/  IADD3 R5, PT, PT, -R5, -0x43300000, RZ ;  /* 0xbcd0000005057810 */ /* 0x000fc80007ffe1ff */
[----:B------:R-:W-:-:S05]  /*0ed0*/  DFMA R6, R28, -R6, R20 ;  /* 0x800000061c06722b */ /* 0x000fca0000000014 */
[----:B------:R-:W-:-:S05]  /*0ee0*/  LOP3.LUT R15, R13, R15, RZ, 0x3c, !PT ;  /* 0x0000000f0d0f7212 */ /* 0x000fca00078e3cff */
[----:B------:R-:W-:-:S04]  /*0ef0*/  FSETP.NEU.AND P0, PT, |R7|, R5, PT ;  /* 0x000000050700720b */ /* 0x000fc80003f0d200 */
[----:B------:R-:W-:Y:S02]  /*0f00*/  FSEL R28, R12, R28, !P0 ;  /* 0x0000001c0c1c7208 */ /* 0x000fe40004000000 */
[----:B------:R-:W-:Y:S01]  /*0f10*/  FSEL R29, R15, R29, !P0 ;  /* 0x0000001d0f1d7208 */ /* 0x000fe20004000000 */
[----:B------:R-:W-:Y:S06]  /*0f20*/  BRA `(.L_x_10) ;  /* 0x0000000000547947 */ /* 0x000fec0003800000 */
.L_x_9:
[----:B------:R-:W-:-:S14]  /*0f30*/  DSETP.NAN.AND P0, PT, R12, R12, PT ;  /* 0x0000000c0c00722a */ /* 0x000fdc0003f08000 */
[----:B------:R-:W-:Y:S05]  /*0f40*/  @P0 BRA `(.L_x_11) ;  /* 0x0000000000440947 */ /* 0x000fea0003800000 */
[----:B------:R-:W-:-:S14]  /*0f50*/  DSETP.NAN.AND P0, PT, R14, R14, PT ;  /* 0x0000000e0e00722a */ /* 0x000fdc0003f08000 */
[----:B------:R-:W-:Y:S05]  /*0f60*/  @P0 BRA `(.L_x_12) ;  /* 0x0000000000300947 */ /* 0x000fea0003800000 */
[----:B------:R-:W-:Y:S01]  /*0f70*/  ISETP.NE.AND P0, PT, R7, R24, PT ;  /* 0x000000180700720c */ /* 0x000fe20003f05270 */
[----:B------:R-:W-:Y:S02]  /*0f80*/  IMAD.MOV.U32 R28, RZ, RZ, 0x0 ;  /* 0x00000000ff1c7424 */ /* 0x000fe400078e00ff */
[----:B------:R-:W-:-:S10]  /*0f90*/  IMAD.MOV.U32 R29, RZ, RZ, -0x80000 ;  /* 0xfff80000ff1d7424 */ /* 0x000fd400078e00ff */
[----:B------:R-:W-:Y:S05]  /*0fa0*/  @!P0 BRA `(.L_x_10) ;  /* 0x0000000000348947 */ /* 0x000fea0003800000 */
[----:B------:R-:W-:Y:S02]  /*0fb0*/  ISETP.NE.AND P0, PT, R7, 0x7ff00000, PT ;  /* 0x7ff000000700780c */ /* 0x000fe40003f05270 */
[----:B------:R-:W-:Y:S02]  /*0fc0*/  LOP3.LUT R29, R13, 0x80000000, R15, 0x48, !PT ;  /* 0x800000000d1d7812 */ /* 0x000fe400078e480f */
[----:B------:R-:W-:-:S13]  /*0fd0*/  ISETP.EQ.OR P0, PT, R24, RZ, !P0 ;  /* 0x000000ff1800720c */ /* 0x000fda0004702670 */
[----:B------:R-:W-:Y:S01]  /*0fe0*/  @P0 LOP3.LUT R5, R29, 0x7ff00000, RZ, 0xfc, !PT ;  /* 0x7ff000001d050812 */ /* 0x000fe200078efcff */
[----:B------:R-:W-:Y:S01]  /*0ff0*/  @!P0 IMAD.MOV.U32 R28, RZ, RZ, RZ ;  /* 0x000000ffff1c8224 */ /* 0x000fe200078e00ff */
[----:B------:R-:W-:-:S03]  /*1000*/  @P0 MOV R28, RZ ;  /* 0x000000ff001c0202 */ /* 0x000fc60000000f00 */
[----:B------:R-:W-:Y:S01]  /*1010*/  @P0 IMAD.MOV.U32 R29, RZ, RZ, R5 ;  /* 0x000000ffff1d0224 */ /* 0x000fe200078e0005 */
[----:B------:R-:W-:Y:S06]  /*1020*/  BRA `(.L_x_10) ;  /* 0x0000000000147947 */ /* 0x000fec0003800000 */
.L_x_12:
[----:B------:R-:W-:Y:S01]  /*1030*/  LOP3.LUT R29, R15, 0x80000, RZ, 0xfc, !PT ;  /* 0x000800000f1d7812 */ /* 0x000fe200078efcff */
[----:B------:R-:W-:Y:S01]  /*1040*/  IMAD.MOV.U32 R28, RZ, RZ, R14 ;  /* 0x000000ffff1c7224 */ /* 0x000fe200078e000e */
[----:B------:R-:W-:Y:S06]  /*1050*/  BRA `(.L_x_10) ;  /* 0x0000000000087947 */ /* 0x000fec0003800000 */
.L_x_11:
[----:B------:R-:W-:Y:S02]  /*1060*/  LOP3.LUT R29, R13, 0x80000, RZ, 0xfc, !PT ;  /* 0x000800000d1d7812 */ /* 0x000fe400078efcff */
[----:B------:R-:W-:-:S07]  /*1070*/  MOV R28, R12 ;  /* 0x0000000c001c7202 */ /* 0x000fce0000000f00 */
.L_x_10:
[----:B------:R-:W-:Y:S05]  /*1080*/  BSYNC.RECONVERGENT B1 ;  /* 0x0000000000017941 */ /* 0x000fea0003800200 */
.L_x_8:
[----:B------:R-:W-:Y:S01]  /*1090*/  MOV R6, R0 ;  /* 0x0000000000067202 */ /* 0x000fe20000000f00 */
[----:B------:R-:W-:Y:S02]  /*10a0*/  IMAD.MOV.U32 R7, RZ, RZ, 0x0 ;  /* 0x00000000ff077424 */ /* 0x000fe400078e00ff */
[----:B------:R-:W-:Y:S02]  /*10b0*/  IMAD.MOV.U32 R12, RZ, RZ, R28 ;  /* 0x000000ffff0c7224 */ /* 0x000fe400078e001c */
[----:B------:R-:W-:Y:S01]  /*10c0*/  IMAD.MOV.U32 R13, RZ, RZ, R29 ;  /* 0x000000ffff0d7224 */ /* 0x000fe200078e001d */
[----:B------:R-:W-:Y:S06]  /*10d0*/  RET.REL.NODEC R6 `(_Z30cuda_spin_normalisation_kernelPdPKdS1_S1_S1_S1_dj) ;  /* 0xffffffec06c87950 */ /* 0x000fec0003c3ffff */
        .weak           $__internal_1_$__cuda_sm20_drsqrt_f64_slowpath_v2
        .type           $__internal_1_$__cuda_sm20_drsqrt_f64_slowpath_v2,@function
        .size           $__internal_1_$__cuda_sm20_drsqrt_f64_slowpath_v2,(.L_x_27 - $__internal_1_$__cuda_sm20_drsqrt_f64_slowpath_v2)
$__internal_1_$__cuda_sm20_drsqrt_f64_slowpath_v2:
[----:B------:R-:W-:Y:S01]  /*10e0*/  IMAD.MOV.U32 R12, RZ, RZ, R6 ;  /* 0x000000ffff0c7224 */ /* 0x000fe200078e0006 */
[----:B------:R-:W-:Y:S01]  /*10f0*/  MOV R13, R7 ;  /* 0x00000007000d7202 */ /* 0x000fe20000000f00 */
[----:B------:R-:W-:Y:S01]  /*1100*/  BSSY.RECONVERGENT B1, `(.L_x_13) ;  /* 0x000001d000017945 */ /* 0x000fe20003800200 */
[----:B------:R-:W-:-:S04]  /*1110*/  LOP3.LUT R6, R7, 0x80000000, RZ, 0xc0, !PT ;  /* 0x8000000007067812 */ /* 0x000fc800078ec0ff */
[----:B------:R-:W-:-:S14]  /*1120*/  DSETP.NEU.AND P0, PT, R12, RZ, PT ;  /* 0x000000ff0c00722a */ /* 0x000fdc0003f0d000 */
[----:B------:R-:W-:Y:S05]  /*1130*/  @!P0 BRA `(.L_x_14) ;  /* 0x00000000005c8947 */ /* 0x000fea0003800000 */
[----:B------:R-:W-:-:S14]  /*1140*/  DSETP.GTU.AND P0, PT, |R12|, +INF , PT ;  /* 0x7ff000000c00742a */ /* 0x000fdc0003f0c200 */
[----:B------:R-:W-:Y:S05]  /*1150*/  @P0 BRA `(.L_x_15) ;  /* 0x00000000004c0947 */ /* 0x000fea0003800000 */
[----:B------:R-:W-:-:S13]  /*1160*/  ISETP.NE.AND P0, PT, R6, RZ, PT ;  /* 0x000000ff0600720c */ /* 0x000fda0003f05270 */
[----:B------:R-:W-:Y:S02]  /*1170*/  @P0 IMAD.MOV.U32 R6, RZ, RZ, 0x0 ;  /* 0x00000000ff060424 */ /* 0x000fe400078e00ff */
[----:B------:R-:W-:Y:S01]  /*1180*/  @P0 IMAD.MOV.U32 R7, RZ, RZ, -0x80000 ;  /* 0xfff80000ff070424 */ /* 0x000fe200078e00ff */
[----:B------:R-:W-:Y:S06]  /*1190*/  @P0 BRA `(.L_x_16) ;  /* 0x00000000004c0947 */ /* 0x000fec0003800000 */
[----:B------:R-:W-:-:S14]  /*11a0*/  DSETP.NEU.AND P0, PT, |R12|, +INF , PT ;  /* 0x7ff000000c00742a */ /* 0x000fdc0003f0d200 */
[----:B------:R-:W-:Y:S01]  /*11b0*/  @!P0 CS2R R6, SRZ ;  /* 0x0000000000068805 */ /* 0x000fe2000001ff00 */
[----:B------:R-:W-:Y:S06]  /*11c0*/  @!P0 BRA `(.L_x_16) ;  /* 0x0000000000408947 */ /* 0x000fec0003800000 */
[----:B------:R-:W-:Y:S01]  /*11d0*/  DMUL R12, R12, 1.80143985094819840000e+16 ;  /* 0x435000000c0c7828 */ /* 0x000fe20000000000 */
[----:B------:R-:W-:Y:S01]  /*11e0*/  MOV R6, RZ ;  /* 0x000000ff00067202 */ /* 0x000fe20000000f00 */
[----:B------:R-:W-:Y:S02]  /*11f0*/  IMAD.MOV.U32 R16, RZ, RZ, 0x0 ;  /* 0x00000000ff107424 */ /* 0x000fe400078e00ff */
[----:B------:R-:W-:Y:S02]  /*1200*/  IMAD.MOV.U32 R17, RZ, RZ, 0x3fd80000 ;  /* 0x3fd80000ff117424 */ /* 0x000fe400078e00ff */
[----:B------:R-:W0:Y:S02]  /*1210*/  MUFU.RSQ64H R7, R13 ;  /* 0x0000000d00077308 */ /* 0x000e240000001c00 */
[----:B0-----:R-:W-:-:S08]  /*1220*/  DMUL R14, R6, R6 ;  /* 0x00000006060e7228 */ /* 0x001fd00000000000 */
[----:B------:R-:W-:-:S08]  /*1230*/  DFMA R14, R12, -R14, 1 ;  /* 0x3ff000000c0e742b */ /* 0x000fd0000000080e */
[----:B------:R-:W-:Y:S02]  /*1240*/  DFMA R16, R14, R16, 0.5 ;  /* 0x3fe000000e10742b */ /* 0x000fe40000000010 */
[----:B------:R-:W-:-:S08]  /*1250*/  DMUL R14, R6, R14 ;  /* 0x0000000e060e7228 */ /* 0x000fd00000000000 */
[----:B------:R-:W-:-:S08]  /*1260*/  DFMA R6, R16, R14, R6 ;  /* 0x0000000e1006722b */ /* 0x000fd00000000006 */
[----:B------:R-:W-:Y:S01]  /*1270*/  DMUL R6, R6, 134217728 ;  /* 0x41a0000006067828 */ /* 0x000fe20000000000 */
[----:B------:R-:W-:Y:S10]  /*1280*/  BRA `(.L_x_16) ;  /* 0x0000000000107947 */ /* 0x000ff40003800000 */
.L_x_15:
[----:B------:R-:W-:Y:S01]  /*1290*/  DADD R6, R12, R12 ;  /* 0x000000000c067229 */ /* 0x000fe2000000000c */
[----:B------:R-:W-:Y:S10]  /*12a0*/  BRA `(.L_x_16) ;  /* 0x0000000000087947 */ /* 0x000ff40003800000 */
.L_x_14:
[----:B------:R-:W-:Y:S02]  /*12b0*/  LOP3.LUT R7, R6, 0x7ff00000, RZ, 0xfc, !PT ;  /* 0x7ff0000006077812 */ /* 0x000fe400078efcff */
[----:B------:R-:W-:-:S07]  /*12c0*/  MOV R6, RZ ;  /* 0x000000ff00067202 */ /* 0x000fce0000000f00 */
.L_x_16:
[----:B------:R-:W-:Y:S05]  /*12d0*/  BSYNC.RECONVERGENT B1 ;  /* 0x0000000000017941 */ /* 0x000fea0003800200 */
.L_x_13:
[----:B------:R-:W-:Y:S01]  /*12e0*/  IMAD.MOV.U32 R12, RZ, RZ, R6 ;  /* 0x000000ffff0c7224 */ /* 0x000fe200078e0006 */
[----:B------:R-:W-:Y:S01]  /*12f0*/  MOV R6, R0 ;  /* 0x0000000000067202 */ /* 0x000fe20000000f00 */
[----:B------:R-:W-:Y:S02]  /*1300*/  IMAD.MOV.U32 R13, RZ, RZ, R7 ;  /* 0x000000ffff0d7224 */ /* 0x000fe400078e0007 */
[----:B------:R-:W-:-:S04]  /*1310*/  IMAD.MOV.U32 R7, RZ, RZ, 0x0 ;  /* 0x00000000ff077424 */ /* 0x000fc800078e00ff */
[----:B------:R-:W-:Y:S05]  /*1320*/  RET.REL.NODEC R6 `(_Z30cuda_spin_normalisation_kernelPdPKdS1_S1_S1_S1_dj) ;  /* 0xffffffec06347950 */ /* 0x000fea0003c3ffff */
.L_x_17:
[----:B------:R-:W-:-:S00]  /*1330*/  BRA `(.L_x_17) ;  /* 0xfffffffc00fc7947 */ /* 0x000fc0000383ffff */
[----:B------:R-:W-:-:S00]  /*1340*/  NOP ;  /* 0x0000000000007918 */ /* 0x000fc00000000000 */
        /* <DEDUP_REMOVED lines=11> */
.L_x_27:


//--------------------- .text._Z27cuda_rk4_combination_kernelPdPKdS1_S1_S1_S1_dj --------------------------
	.section	.text._Z27cuda_rk4_combination_kernelPdPKdS1_S1_S1_S1_dj,"ax",@progbits
	.align	128
        .global         _Z27cuda_rk4_combination_kernelPdPKdS1_S1_S1_S1_dj
        .type           _Z27cuda_rk4_combination_kernelPdPKdS1_S1_S1_S1_dj,@function
        .size           _Z27cuda_rk4_combination_kernelPdPKdS1_S1_S1_S1_dj,(.L_x_28 - _Z27cuda_rk4_combination_kernelPdPKdS1_S1_S1_S1_dj)
        .other          _Z27cuda_rk4_combination_kernelPdPKdS1_S1_S1_S1_dj,@"STO_CUDA_ENTRY STV_DEFAULT"
_Z27cuda_rk4_combination_kernelPdPKdS1_S1_S1_S1_dj:
.text._Z27cuda_rk4_combination_kernelPdPKdS1_S1_S1_S1_dj:
        /* <DEDUP_REMOVED lines=9> */
[----:B------:R-:W1:Y:S07]  /*0090*/  LDCU.64 UR4, c[0x0][0x358] ;  /* 0x00006b00ff0477ac */ /* 0x000e6e0008000a00 */
        /* <DEDUP_REMOVED lines=18> */
[----:B------:R-:W-:Y:S02]  /*01c0*/  IMAD.MOV.U32 R17, RZ, RZ, 0x40180000 ;  /* 0x40180000ff117424 */ /* 0x000fe400078e00ff */
        /* <DEDUP_REMOVED lines=18> */
[----:B-----5:R-:W-:Y:S05]  /*02f0*/  CALL.REL.NOINC `($__internal_2_$__cuda_sm20_div_rn_f64_full) ;  /* 0x0000000000187944 */ /* 0x020fea0003c00000 */
.L_x_19:
[----:B------:R-:W-:Y:S05]  /*0300*/  BSYNC.RECONVERGENT B0 ;  /* 0x0000000000007941 */ /* 0x000fea0003800200 */
.L_x_18:
[----:B------:R-:W0:Y:S01]  /*0310*/  LDC.64 R6, c[0x0][0x380] ;  /* 0x0000e000ff067b82 */ /* 0x000e220000000a00 */
[----:B-----5:R-:W-:Y:S01]  /*0320*/  DADD R4, R4, R2 ;  /* 0x0000000004047229 */ /* 0x020fe20000000002 */
[----:B0-----:R-:W-:-:S06]  /*0330*/  IMAD.WIDE.U32 R2, R0, 0x8, R6 ;  /* 0x0000000800027825 */ /* 0x001fcc00078e0006 */
[----:B------:R-:W-:Y:S01]  /*0340*/  STG.E.64 desc[UR4][R2.64], R4 ;  /* 0x0000000402007986 */ /* 0x000fe2000c101b04 */
[----:B------:R-:W-:Y:S05]  /*0350*/  EXIT ;  /* 0x000000000000794d */ /* 0x000fea0003800000 */
        .weak           $__internal_2_$__cuda_sm20_div_rn_f64_full
        .type           $__internal_2_$__cuda_sm20_div_rn_f64_full,@function
        .size           $__internal_2_$__cuda_sm20_div_rn_f64_full,(.L_x_28 - $__internal_2_$__cuda_sm20_div_rn_f64_full)
$__internal_2_$__cuda_sm20_div_rn_f64_full:
[----:B------:R-:W-:Y:S01]  /*0360*/  IMAD.MOV.U32 R3, RZ, RZ, 0x3ff80000 ;  /* 0x3ff80000ff037424 */ /* 0x000fe200078e00ff */
[C---:B------:R-:W-:Y:S01]  /*0370*/  FSETP.GEU.AND P1, PT, |R7|.reuse, 1.469367938527859385e-39, PT ;  /* 0x001000000700780b */ /* 0x040fe20003f2e200 */
[----:B------:R-:W-:Y:S01]  /*0380*/  IMAD.MOV.U32 R2, RZ, RZ, 0x0 ;  /* 0x00000000ff027424 */ /* 0x000fe200078e00ff */
[----:B------:R-:W-:Y:S01]  /*0390*/  LOP3.LUT R9, R7, 0x7ff00000, RZ, 0xc0, !PT ;  /* 0x7ff0000007097812 */ /* 0x000fe200078ec0ff */
[----:B------:R-:W0:Y:S01]  /*03a0*/  MUFU.RCP64H R11, R3 ;  /* 0x00000003000b7308 */ /* 0x000e220000001800 */
[----:B------:R-:W-:Y:S01]  /*03b0*/  IMAD.MOV.U32 R10, RZ, RZ, 0x1 ;  /* 0x00000001ff0a7424 */ /* 0x000fe200078e00ff */
[----:B------:R-:W-:Y:S01]  /*03c0*/  BSSY.RECONVERGENT B1, `(.L_x_20) ;  /* 0x0000045000017945 */ /* 0x000fe20003800200 */
[----:B------:R-:W-:Y:S01]  /*03d0*/  IMAD.MOV.U32 R15, RZ, RZ, 0x1ca00000 ;  /* 0x1ca00000ff0f7424 */ /* 0x000fe200078e00ff */
[----:B------:R-:W-:Y:S01]  /*03e0*/  ISETP.GE.U32.AND P0, PT, R9, 0x40100000, PT ;  /* 0x401000000900780c */ /* 0x000fe20003f06070 */
[----:B------:R-:W-:Y:S01]  /*03f0*/  IMAD.MOV.U32 R21, RZ, RZ, 0x40100000 ;  /* 0x40100000ff157424 */ /* 0x000fe200078e00ff */
[----:B------:R-:W-:-:S02]  /*0400*/  MOV R20, R9 ;  /* 0x0000000900147202 */ /* 0x000fc40000000f00 */
[----:B------:R-:W-:Y:S01]  /*0410*/  SEL R15, R15, 0x63400000, !P0 ;  /* 0x634000000f0f7807 */ /* 0x000fe20004000000 */
[----:B------:R-:W-:Y:S01]  /*0420*/  VIADD R22, R21, 0xffffffff ;  /* 0xffffffff15167836 */ /* 0x000fe20000000000 */
[----:B0-----:R-:W-:-:S08]  /*0430*/  DFMA R12, R10, -R2, 1 ;  /* 0x3ff000000a0c742b */ /* 0x001fd00000000802 */
[----:B------:R-:W-:-:S08]  /*0440*/  DFMA R12, R12, R12, R12 ;  /* 0x0000000c0c0c722b */ /* 0x000fd0000000000c */
[----:B------:R-:W-:Y:S01]  /*0450*/  DFMA R16, R10, R12, R10 ;  /* 0x0000000c0a10722b */ /* 0x000fe2000000000a */
[C-C-:B------:R-:W-:Y:S01]  /*0460*/  @!P1 LOP3.LUT R12, R15.reuse, 0x80000000, R7.reuse, 0xf8, !PT ;  /* 0x800000000f0c9812 */ /* 0x140fe200078ef807 */
[----:B------:R-:W-:Y:S01]  /*0470*/  IMAD.MOV.U32 R10, RZ, RZ, R6 ;  /* 0x000000ffff0a7224 */ /* 0x000fe200078e0006 */
[----:B------:R-:W-:Y:S02]  /*0480*/  LOP3.LUT R11, R15, 0x800fffff, R7, 0xf8, !PT ;  /* 0x800fffff0f0b7812 */ /* 0x000fe400078ef807 */
[----:B------:R-:W-:Y:S01]  /*0490*/  @!P1 LOP3.LUT R13, R12, 0x100000, RZ, 0xfc, !PT ;  /* 0x001000000c0d9812 */ /* 0x000fe200078efcff */
[----:B------:R-:W-:Y:S02]  /*04a0*/  @!P1 IMAD.MOV.U32 R12, RZ, RZ, RZ ;  /* 0x000000ffff0c9224 */ /* 0x000fe400078e00ff */
[----:B------:R-:W-:-:S04]  /*04b0*/  DFMA R18, R16, -R2, 1 ;  /* 0x3ff000001012742b */ /* 0x000fc80000000802 */
[----:B------:R-:W-:-:S04]  /*04c0*/  @!P1 DFMA R10, R10, 2, -R12 ;  /* 0x400000000a0a982b */ /* 0x000fc8000000080c */
[----:B------:R-:W-:-:S06]  /*04d0*/  DFMA R12, R16, R18, R16 ;  /* 0x00000012100c722b */ /* 0x000fcc0000000010 */
[----:B------:R-:W-:Y:S02]  /*04e0*/  @!P1 LOP3.LUT R20, R11, 0x7ff00000, RZ, 0xc0, !PT ;  /* 0x7ff000000b149812 */ /* 0x000fe400078ec0ff */
[----:B------:R-:W-:-:S03]  /*04f0*/  DMUL R18, R12, R10 ;  /* 0x0000000a0c127228 */ /* 0x000fc60000000000 */
[----:B------:R-:W-:-:S05]  /*0500*/  VIADD R14, R20, 0xffffffff ;  /* 0xffffffff140e7836 */ /* 0x000fca0000000000 */
[----:B------:R-:W-:Y:S01]  /*0510*/  DFMA R16, R18, -R2, R10 ;  /* 0x800000021210722b */ /* 0x000fe2000000000a */
[----:B------:R-:W-:-:S04]  /*0520*/  ISETP.GT.U32.AND P0, PT, R14, 0x7feffffe, PT ;  /* 0x7feffffe0e00780c */ /* 0x000fc80003f04070 */
[----:B------:R-:W-:-:S03]  /*0530*/  ISETP.GT.U32.OR P0, PT, R22, 0x7feffffe, P0 ;  /* 0x7feffffe1600780c */ /* 0x000fc60000704470 */
[----:B------:R-:W-:-:S10]  /*0540*/  DFMA R12, R12, R16, R18 ;  /* 0x000000100c0c722b */ /* 0x000fd40000000012 */
[----:B------:R-:W-:Y:S05]  /*0550*/  @P0 BRA `(.L_x_21) ;  /* 0x0000000000680947 */ /* 0x000fea0003800000 */
[----:B------:R-:W-:-:S05]  /*0560*/  IMAD.MOV.U32 R6, RZ, RZ, 0x40100000 ;  /* 0x40100000ff067424 */ /* 0x000fca00078e00ff */
[----:B------:R-:W-:-:S04]  /*0570*/  VIADDMNMX R9, R9, -R6, 0xb9600000, !PT ;  /* 0xb960000009097446 */ /* 0x000fc80007800906 */
[----:B------:R-:W-:-:S05]  /*0580*/  VIMNMX R6, PT, PT, R9, 0x46a00000, PT ;  /* 0x46a0000009067848 */ /* 0x000fca0003fe0100 */
[----:B------:R-:W-:Y:S01]  /*0590*/  IMAD.IADD R9, R6, 0x1, -R15 ;  /* 0x0000000106097824 */ /* 0x000fe200078e0a0f */
[----:B------:R-:W-:-:S03]  /*05a0*/  MOV R6, RZ ;  /* 0x000000ff00067202 */ /* 0x000fc60000000f00 */
[----:B------:R-:W-:-:S06]  /*05b0*/  VIADD R7, R9, 0x7fe00000 ;  /* 0x7fe0000009077836 */ /* 0x000fcc0000000000 */
[----:B------:R-:W-:-:S10]  /*05c0*/  DMUL R14, R12, R6 ;  /* 0x000000060c0e7228 */ /* 0x000fd40000000000 */
[----:B------:R-:W-:-:S13]  /*05d0*/  FSETP.GTU.AND P0, PT, |R15|, 1.469367938527859385e-39, PT ;  /* 0x001000000f00780b */ /* 0x000fda0003f0c200 */
[----:B------:R-:W-:Y:S05]  /*05e0*/  @P0 BRA `(.L_x_22) ;  /* 0x0000000000880947 */ /* 0x000fea0003800000 */
[----:B------:R-:W-:Y:S01]  /*05f0*/  DFMA R2, R12, -R2, R10 ;  /* 0x800000020c02722b */ /* 0x000fe2000000000a */
[----:B------:R-:W-:-:S09]  /*0600*/  IMAD.MOV.U32 R6, RZ, RZ, RZ ;  /* 0x000000ffff067224 */ /* 0x000fd200078e00ff */
[C---:B------:R-:W-:Y:S02]  /*0610*/  FSETP.NEU.AND P0, PT, R3.reuse, RZ, PT ;  /* 0x000000ff0300720b */ /* 0x040fe40003f0d000 */
[----:B------:R-:W-:-:S04]  /*0620*/  LOP3.LUT R2, R3, 0x40180000, RZ, 0x3c, !PT ;  /* 0x4018000003027812 */ /* 0x000fc800078e3cff */
[----:B------:R-:W-:-:S04]  /*0630*/  LOP3.LUT R11, R2, 0x80000000, RZ, 0xc0, !PT ;  /* 0x80000000020b7812 */ /* 0x000fc800078ec0ff */
[----:B------:R-:W-:-:S03]  /*0640*/  LOP3.LUT R7, R11, R7, RZ, 0xfc, !PT ;  /* 0x000000070b077212 */ /* 0x000fc600078efcff */
[----:B------:R-:W-:Y:S05]  /*0650*/  @!P0 BRA `(.L_x_22) ;  /* 0x00000000006c8947 */ /* 0x000fea0003800000 */
[----:B------:R-:W-:Y:S01]  /*0660*/  IMAD.MOV R3, RZ, RZ, -R9 ;  /* 0x000000ffff037224 */ /* 0x000fe200078e0a09 */
[----:B------:R-:W-:Y:S01]  /*0670*/  DMUL.RP R6, R12, R6 ;  /* 0x000000060c067228 */ /* 0x000fe20000008000 */
[----:B------:R-:W-:Y:S01]  /*0680*/  IMAD.MOV.U32 R2, RZ, RZ, RZ ;  /* 0x000000ffff027224 */ /* 0x000fe200078e00ff */
[----:B------:R-:W-:-:S05]  /*0690*/  IADD3 R9, PT, PT, -R9, -0x43300000, RZ ;  /* 0xbcd0000009097810 */ /* 0x000fca0007ffe1ff */
[----:B------:R-:W-:-:S03]  /*06a0*/  DFMA R2, R14, -R2, R12 ;  /* 0x800000020e02722b */ /* 0x000fc6000000000c */
[----:B------:R-:W-:-:S07]  /*06b0*/  LOP3.LUT R11, R7, R11, RZ, 0x3c, !PT ;  /* 0x0000000b070b7212 */ /* 0x000fce00078e3cff */
[----:B------:R-:W-:-:S04]  /*06c0*/  FSETP.NEU.AND P0, PT, |R3|, R9, PT ;  /* 0x000000090300720b */ /* 0x000fc80003f0d200 */
[----:B------:R-:W-:Y:S02]  /*06d0*/  FSEL R14, R6, R14, !P0 ;  /* 0x0000000e060e7208 */ /* 0x000fe40004000000 */
[----:B------:R-:W-:Y:S01]  /*06e0*/  FSEL R15, R11, R15, !P0 ;  /* 0x0000000f0b0f7208 */ /* 0x000fe20004000000 */
[----:B------:R-:W-:Y:S06]  /*06f0*/  BRA `(.L_x_22) ;  /* 0x0000000000447947 */ /* 0x000fec0003800000 */
.L_x_21:
[----:B------:R-:W-:-:S14]  /*0700*/  DSETP.NAN.AND P0, PT, R6, R6, PT ;  /* 0x000000060600722a */ /* 0x000fdc0003f08000 */
[----:B------:R-:W-:Y:S05]  /*0710*/  @P0 BRA `(.L_x_23) ;  /* 0x0000000000340947 */ /* 0x000fea0003800000 */
[----:B------:R-:W-:Y:S01]  /*0720*/  ISETP.NE.AND P0, PT, R20, R21, PT ;  /* 0x000000151400720c */ /* 0x000fe20003f05270 */
[----:B------:R-:W-:Y:S02]  /*0730*/  IMAD.MOV.U32 R14, RZ, RZ, 0x0 ;  /* 0x00000000ff0e7424 */ /* 0x000fe400078e00ff */
[----:B------:R-:W-:-:S10]  /*0740*/  IMAD.MOV.U32 R15, RZ, RZ, -0x80000 ;  /* 0xfff80000ff0f7424 */ /* 0x000fd400078e00ff */
[----:B------:R-:W-:Y:S05]  /*0750*/  @!P0 BRA `(.L_x_22) ;  /* 0x00000000002c8947 */ /* 0x000fea0003800000 */
[----:B------:R-:W-:Y:S02]  /*0760*/  ISETP.NE.AND P0, PT, R20, 0x7ff00000, PT ;  /* 0x7ff000001400780c */ /* 0x000fe40003f05270 */
[----:B------:R-:W-:Y:S02]  /*0770*/  LOP3.LUT R6, R7, 0x40180000, RZ, 0x3c, !PT ;  /* 0x4018000007067812 */ /* 0x000fe400078e3cff */
[----:B------:R-:W-:Y:S02]  /*0780*/  ISETP.EQ.OR P0, PT, R21, RZ, !P0 ;  /* 0x000000ff1500720c */ /* 0x000fe40004702670 */
[----:B------:R-:W-:-:S11]  /*0790*/  LOP3.LUT R15, R6, 0x80000000, RZ, 0xc0, !PT ;  /* 0x80000000060f7812 */ /* 0x000fd600078ec0ff */
[----:B------:R-:W-:Y:S01]  /*07a0*/  @P0 LOP3.LUT R2, R15, 0x7ff00000, RZ, 0xfc, !PT ;  /* 0x7ff000000f020812 */ /* 0x000fe200078efcff */
[----:B------:R-:W-:Y:S01]  /*07b0*/  @!P0 IMAD.MOV.U32 R14, RZ, RZ, RZ ;  /* 0x000000ffff0e8224 */ /* 0x000fe200078e00ff */
[----:B------:R-:W-:-:S03]  /*07c0*/  @P0 MOV R14, RZ ;  /* 0x000000ff000e0202 */ /* 0x000fc60000000f00 */
[----:B------:R-:W-:Y:S01]  /*07d0*/  @P0 IMAD.MOV.U32 R15, RZ, RZ, R2 ;  /* 0x000000ffff0f0224 */ /* 0x000fe200078e0002 */
[----:B------:R-:W-:Y:S06]  /*07e0*/  BRA `(.L_x_22) ;  /* 0x0000000000087947 */ /* 0x000fec0003800000 */
.L_x_23:
[----:B------:R-:W-:Y:S01]  /*07f0*/  LOP3.LUT R15, R7, 0x80000, RZ, 0xfc, !PT ;  /* 0x00080000070f7812 */ /* 0x000fe200078efcff */
[----:B------:R-:W-:-:S07]  /*0800*/  IMAD.MOV.U32 R14, RZ, RZ, R6 ;  /* 0x000000ffff0e7224 */ /* 0x000fce00078e0006 */
.L_x_22:
[----:B------:R-:W-:Y:S05]  /*0810*/  BSYNC.RECONVERGENT B1 ;  /* 0x0000000000017941 */ /* 0x000fea0003800200 */
.L_x_20:
[----:B------:R-:W-:Y:S02]  /*0820*/  IMAD.MOV.U32 R9, RZ, RZ, 0x0 ;  /* 0x00000000ff097424 */ /* 0x000fe400078e00ff */
[----:B------:R-:W-:Y:S02]  /*0830*/  IMAD.MOV.U32 R2, RZ, RZ, R14 ;  /* 0x000000ffff027224 */ /* 0x000fe400078e000e */
[----:B------:R-:W-:Y:S01]  /*0840*/  IMAD.MOV.U32 R3, RZ, RZ, R15 ;  /* 0x000000ffff037224 */ /* 0x000fe200078e000f */
[----:B------:R-:W-:Y:S06]  /*0850*/  RET.REL.NODEC R8 `(_Z27cuda_rk4_combination_kernelPdPKdS1_S1_S1_S1_dj) ;  /* 0xfffffff408e87950 */ /* 0x000fec0003c3ffff */
.L_x_24:
        /* <DEDUP_REMOVED lines=10> */
.L_x_28:


//--------------------- .text._Z24cuda_rk4_mid_step_kerneljdPKdS0_Pd --------------------------
	.section	.text._Z24cuda_rk4_mid_step_kerneljdPKdS0_Pd,"ax",@progbits
	.align	128
        .global         _Z24cuda_rk4_mid_step_kerneljdPKdS0_Pd
        .type           _Z24cuda_rk4_mid_step_kerneljdPKdS0_Pd,@function
        .size           _Z24cuda_rk4_mid_step_kerneljdPKdS0_Pd,(.L_x_31 - _Z24cuda_rk4_mid_step_kerneljdPKdS0_Pd)
        .other          _Z24cuda_rk4_mid_step_kerneljdPKdS0_Pd,@"STO_CUDA_ENTRY STV_DEFAULT"
_Z24cuda_rk4_mid_step_kerneljdPKdS0_Pd:
.text._Z24cuda_rk4_mid_step_kerneljdPKdS0_Pd:
        /* <DEDUP_REMOVED lines=10> */
[----:B------:R-:W2:Y:S06]  /*00a0*/  LDCU.64 UR6, c[0x0][0x388] ;  /* 0x00007100ff0677ac */ /* 0x000eac0008000a00 */
[----:B------:R-:W3:Y:S08]  /*00b0*/  LDC.64 R4, c[0x0][0x398] ;  /* 0x0000e600ff047b82 */ /* 0x000ef00000000a00 */
[----:B------:R-:W4:Y:S01]  /*00c0*/  LDC.64 R8, c[0x0][0x3a0] ;  /* 0x0000e800ff087b82 */ /* 0x000f220000000a00 */
[----:B0-----:R-:W-:-:S06]  /*00d0*/  IMAD.WIDE.U32 R2, R11, 0x8, R2 ;  /* 0x000000080b027825 */ /* 0x001fcc00078e0002 */
[----:B-1----:R-:W2:Y:S01]  /*00e0*/  LDG.E.64 R2, desc[UR4][R2.64] ;  /* 0x0000000402027981 */ /* 0x002ea2000c1e1b00 */
[----:B---3--:R-:W-:-:S06]  /*00f0*/  IMAD.WIDE.U32 R4, R11, 0x8, R4 ;  /* 0x000000080b047825 */ /* 0x008fcc00078e0004 */
[----:B------:R-:W2:Y:S01]  /*0100*/  LDG.E.64 R4, desc[UR4][R4.64] ;  /* 0x0000000404047981 */ /* 0x000ea2000c1e1b00 */
[----:B----4-:R-:W-:Y:S01]  /*0110*/  IMAD.WIDE.U32 R8, R11, 0x8, R8 ;  /* 0x000000080b087825 */ /* 0x010fe200078e0008 */
[----:B--2---:R-:W-:-:S07]  /*0120*/  DFMA R6, R4, UR6, R2 ;  /* 0x0000000604067c2b */ /* 0x004fce0008000002 */
[----:B------:R-:W-:Y:S01]  /*0130*/  STG.E.64 desc[UR4][R8.64], R6 ;  /* 0x0000000608007986 */ /* 0x000fe2000c101b04 */
[----:B------:R-:W-:Y:S05]  /*0140*/  EXIT ;  /* 0x000000000000794d */ /* 0x000fea0003800000 */
.L_x_25:
        /* <DEDUP_REMOVED lines=11> */
.L_x_31:


//--------------------- .nv.shared.reserved.0     --------------------------
	.section	.nv.shared.reserved.0,"aw",@nobits
	.weak		__nv_reservedSMEM_offset_0_alias
	.size		__nv_reservedSMEM_offset_0_alias, 0, 64
	.other		__nv_reservedSMEM_offset_0_alias,@"STO_CUDA_RESERVED_SHARED STV_DEFAULT"
__nv_reservedSMEM_offset_0_alias:
	.zero		0
	.zero		64


//--------------------- .nv.constant0._Z30cuda_spin_normalisation_kernelPdPKdS1_S1_S1_S1_dj --------------------------
	.section	.nv.constant0._Z30cuda_spin_normalisation_kernelPdPKdS1_S1_S1_S1_dj,"a",@progbits
	.sectionflags	@""
	.align	4
.nv.constant0._Z30cuda_spin_normalisation_kernelPdPKdS1_S1_S1_S1_dj:
	.zero		956


//--------------------- .nv.constant0._Z27cuda_rk4_combination_kernelPdPKdS1_S1_S1_S1_dj --------------------------
	.section	.nv.constant0._Z27cuda_rk4_combination_kernelPdPKdS1_S1_S1_S1_dj,"a",@progbits
	.sectionflags	@""
	.align	4
.nv.constant0._Z27cuda_rk4_combination_kernelPdPKdS1_S1_S1_S1_dj:
	.zero		956


//--------------------- .nv.constant0._Z24cuda_rk4_mid_step_kerneljdPKdS0_Pd --------------------------
	.section	.nv.constant0._Z24cuda_rk4_mid_step_kerneljdPKdS0_Pd,"a",@progbits
	.sectionflags	@""
	.align	4
.nv.constant0._Z24cuda_rk4_mid_step_kerneljdPKdS0_Pd:
	.zero		936


//--------------------- SYMBOLS --------------------------

	.type		.nv.reservedSmem.offset0,@object
	.size		.nv.reservedSmem.offset0,0x4
